// auto-generated by cutlass_sweep.gemm — config: {"arch": "sm_100", "cluster_m": 2, "cluster_n": 1, "dtype": "tf32", "stages": 4, "tile_k": 64, "tile_m": 128, "tile_n": 256}
#include "cutlass/cutlass.h"
#include "cutlass/gemm/collective/collective_builder.hpp"
#include "cutlass/gemm/device/gemm_universal_adapter.h"
#include "cutlass/gemm/kernel/gemm_universal.hpp"
#include "cutlass/epilogue/collective/collective_builder.hpp"

using ElemA = cutlass::tfloat32_t;
using ElemB = cutlass::tfloat32_t;
using ElemCD = cutlass::tfloat32_t;
using Acc  = float;
using TileShape    = cute::Shape<cute::_128, cute::_256, cute::_64>;
using ClusterShape = cute::Shape<cute::_2, cute::_1, cute::_1>;

using CollectiveEpilogue = typename cutlass::epilogue::collective::CollectiveBuilder<
    cutlass::arch::Sm100, cutlass::arch::OpClassTensorOp,
    TileShape, ClusterShape,
    cutlass::epilogue::collective::EpilogueTileAuto,
    Acc, Acc,
    ElemCD, cutlass::layout::RowMajor, 128 / cutlass::sizeof_bits<ElemCD>::value,
    ElemCD, cutlass::layout::RowMajor, 128 / cutlass::sizeof_bits<ElemCD>::value,
    cutlass::epilogue::collective::EpilogueScheduleAuto
  >::CollectiveOp;

using CollectiveMainloop = typename cutlass::gemm::collective::CollectiveBuilder<
    cutlass::arch::Sm100, cutlass::arch::OpClassTensorOp,
    ElemA, cutlass::layout::RowMajor, 128 / cutlass::sizeof_bits<ElemA>::value,
    ElemB, cutlass::layout::ColumnMajor, 128 / cutlass::sizeof_bits<ElemB>::value,
    Acc,
    TileShape, ClusterShape,
    cutlass::gemm::collective::StageCount<4>,
    cutlass::gemm::collective::KernelScheduleAuto
  >::CollectiveOp;

using GemmKernel = cutlass::gemm::kernel::GemmUniversal<
    cute::Shape<int,int,int,int>,
    CollectiveMainloop,
    CollectiveEpilogue
>;
using Gemm = cutlass::gemm::device::GemmUniversalAdapter<GemmKernel>;

// Force the device kernel symbol into the cubin without needing a host main.
auto* _anchor = &cutlass::device_kernel<GemmKernel>;


// ===== COMPILED SASS (sm_100a) =====

	.target	sm_100a

	.elftype	@"ET_EXEC"


//--------------------- .note.nv.tkinfo           --------------------------
	.section	.note.nv.tkinfo,"",@"SHT_NOTE"
	.sectionflags	@"SHF_NOTE_NV_TKINFO"
	.tkinfo
        /*0018*/ 	.word	0x00000002
        /*0030*/ 	.string	""
        /*0030*/ 	.string	"ptxas"
        /*0030*/ 	.string	"Cuda compilation tools, release 13.0, V13.0.88"
        /*0030*/ 	.string	"Build cuda_13.0.r13.0/compiler.36424714_0"
        /*0030*/ 	.string	"-arch sm_100a -m 64 "



//--------------------- .note.nv.cuinfo           --------------------------
	.section	.note.nv.cuinfo,"",@"SHT_NOTE"
	.sectionflags	@"SHF_NOTE_NV_CUINFO"
        /*0018*/ 	.short	0x0002
        /*001a*/ 	.short	0x0064
        /*001c*/ 	.short	0x0082
	.zero		2


//--------------------- .nv.info                  --------------------------
	.section	.nv.info,"",@"SHT_CUDA_INFO"
	.align	4


	//----- nvinfo : EIATTR_REGCOUNT
	.align		4
        /*0000*/ 	.byte	0x04, 0x2f
        /*0002*/ 	.short	(.L_19 - .L_18)
	.align		4
.L_18:
        /*0004*/ 	.word	index@(_ZN7cutlass13device_kernelINS_4gemm6kernel13GemmUniversalIN4cute5tupleIJiiiiEEENS1_10collective13CollectiveMmaINS1_35MainloopSm100TmaUmmaWarpSpecializedILi4ELi2ELi4ENS5_IJNS4_1CILi2EEENSA_ILi1EEESC_EEEEENS5_IJNSA_ILi128EEENSA_ILi256EEENSA_ILi64EEEEEENS_10tfloat32_tENS5_IJlSC_lEEESJ_SK_NS4_8TiledMMAINS4_8MMA_AtomIJNS4_23SM100_MMA_TF32_2x1SM_SSISJ_SJ_fLi128ELi256ELNS4_4UMMA5MajorE0ELSP_0ELNSO_7ScaleInE0ELSQ_0EEEEEENS4_6LayoutINS5_IJSC_SC_SC_EEENS5_IJNSA_ILi0EEESV_SV_EEEEENS5_IJNS4_10UnderscoreESY_SY_EEEEENS4_18SM100_TMA_2SM_LOADENS4_14ComposedLayoutINS4_7SwizzleILi3ELi4ELi3EEENS4_18smem_ptr_flag_bitsILi32EEENST_INS5_IJNSA_ILi8EEENSA_ILi32EEEEEENS5_IJS18_SC_EEEEEEEvNS4_8identityES11_S1C_vS1D_EENS_8epilogue10collective18CollectiveEpilogueINS1F_23Sm100TmaWarpSpecializedILi4ELi2ELi16ELb1ELb0EEEJNS5_IJSH_SG_SH_EEENS5_IJNST_ISH_SC_EENST_INS5_IJNSA_ILi16EEESB_EEENS5_IJSC_SF_EEEEEEEESJ_SK_SJ_SK_NS1F_6fusion15FusionCallbacksIS1J_NS1R_17LinearCombinationISJ_fSJ_fLNS_15FloatRoundStyleE2EEES1K_S1Q_JEEENS4_5SM1004TMEM4LOAD26SM100_TMEM_LOAD_32dp32b16xENS4_13SM90_TMA_LOADENS12_INS13_ILi2ELi4ELi3EEES16_NST_INS5_IJS17_S1M_EEENS5_IJS1M_SC_EEEEEEENS4_39AutoVectorizingCopyWithAssumedAlignmentILi128EEENS4_14SM90_TMA_STOREES26_S28_S28_EEEvvEEEEvNT_6ParamsE)
        /*0008*/ 	.word	0x00000060


	//----- nvinfo : EIATTR_FRAME_SIZE
	.align		4
.L_19:
        /*000c*/ 	.byte	0x04, 0x11
        /*000e*/ 	.short	(.L_21 - .L_20)
	.align		4
.L_20:
        /*0010*/ 	.word	index@($__internal_2_$__cuda_sm10x_tcgen05_guardrail_trap_unallocated_columns_being_dealloced)
        /*0014*/ 	.word	0x00000000


	//----- nvinfo : EIATTR_FRAME_SIZE
	.align		4
.L_21:
        /*0018*/ 	.byte	0x04, 0x11
        /*001a*/ 	.short	(.L_23 - .L_22)
	.align		4
.L_22:
        /*001c*/ 	.word	index@($__internal_1_$__cuda_sm10x_tcgen05_guardrail_trap_phase_invalid_during_alloc)
        /*0020*/ 	.word	0x00000000


	//----- nvinfo : EIATTR_FRAME_SIZE
	.align		4
.L_23:
        /*0024*/ 	.byte	0x04, 0x11
        /*0026*/ 	.short	(.L_25 - .L_24)
	.align		4
.L_24:
        /*0028*/ 	.word	index@($__internal_0_$__cuda_sm10x_tcgen05_guardrail_trap_col_being_dealloced_not_returned_by_alloc)
        /*002c*/ 	.word	0x00000000


	//----- nvinfo : EIATTR_FRAME_SIZE
	.align		4
.L_25:
        /*0030*/ 	.byte	0x04, 0x11
        /*0032*/ 	.short	(.L_27 - .L_26)
	.align		4
.L_26:
        /*0034*/ 	.word	index@(_ZN7cutlass13device_kernelINS_4gemm6kernel13GemmUniversalIN4cute5tupleIJiiiiEEENS1_10collective13CollectiveMmaINS1_35MainloopSm100TmaUmmaWarpSpecializedILi4ELi2ELi4ENS5_IJNS4_1CILi2EEENSA_ILi1EEESC_EEEEENS5_IJNSA_ILi128EEENSA_ILi256EEENSA_ILi64EEEEEENS_10tfloat32_tENS5_IJlSC_lEEESJ_SK_NS4_8TiledMMAINS4_8MMA_AtomIJNS4_23SM100_MMA_TF32_2x1SM_SSISJ_SJ_fLi128ELi256ELNS4_4UMMA5MajorE0ELSP_0ELNSO_7ScaleInE0ELSQ_0EEEEEENS4_6LayoutINS5_IJSC_SC_SC_EEENS5_IJNSA_ILi0EEESV_SV_EEEEENS5_IJNS4_10UnderscoreESY_SY_EEEEENS4_18SM100_TMA_2SM_LOADENS4_14ComposedLayoutINS4_7SwizzleILi3ELi4ELi3EEENS4_18smem_ptr_flag_bitsILi32EEENST_INS5_IJNSA_ILi8EEENSA_ILi32EEEEEENS5_IJS18_SC_EEEEEEEvNS4_8identityES11_S1C_vS1D_EENS_8epilogue10collective18CollectiveEpilogueINS1F_23Sm100TmaWarpSpecializedILi4ELi2ELi16ELb1ELb0EEEJNS5_IJSH_SG_SH_EEENS5_IJNST_ISH_SC_EENST_INS5_IJNSA_ILi16EEESB_EEENS5_IJSC_SF_EEEEEEEESJ_SK_SJ_SK_NS1F_6fusion15FusionCallbacksIS1J_NS1R_17LinearCombinationISJ_fSJ_fLNS_15FloatRoundStyleE2EEES1K_S1Q_JEEENS4_5SM1004TMEM4LOAD26SM100_TMEM_LOAD_32dp32b16xENS4_13SM90_TMA_LOADENS12_INS13_ILi2ELi4ELi3EEES16_NST_INS5_IJS17_S1M_EEENS5_IJS1M_SC_EEEEEEENS4_39AutoVectorizingCopyWithAssumedAlignmentILi128EEENS4_14SM90_TMA_STOREES26_S28_S28_EEEvvEEEEvNT_6ParamsE)
        /*0038*/ 	.word	0x00000000


	//----- nvinfo : EIATTR_MIN_STACK_SIZE
	.align		4
.L_27:
        /*003c*/ 	.byte	0x04, 0x12
        /*003e*/ 	.short	(.L_29 - .L_28)
	.align		4
.L_28:
        /*0040*/ 	.word	index@(_ZN7cutlass13device_kernelINS_4gemm6kernel13GemmUniversalIN4cute5tupleIJiiiiEEENS1_10collective13CollectiveMmaINS1_35MainloopSm100TmaUmmaWarpSpecializedILi4ELi2ELi4ENS5_IJNS4_1CILi2EEENSA_ILi1EEESC_EEEEENS5_IJNSA_ILi128EEENSA_ILi256EEENSA_ILi64EEEEEENS_10tfloat32_tENS5_IJlSC_lEEESJ_SK_NS4_8TiledMMAINS4_8MMA_AtomIJNS4_23SM100_MMA_TF32_2x1SM_SSISJ_SJ_fLi128ELi256ELNS4_4UMMA5MajorE0ELSP_0ELNSO_7ScaleInE0ELSQ_0EEEEEENS4_6LayoutINS5_IJSC_SC_SC_EEENS5_IJNSA_ILi0EEESV_SV_EEEEENS5_IJNS4_10UnderscoreESY_SY_EEEEENS4_18SM100_TMA_2SM_LOADENS4_14ComposedLayoutINS4_7SwizzleILi3ELi4ELi3EEENS4_18smem_ptr_flag_bitsILi32EEENST_INS5_IJNSA_ILi8EEENSA_ILi32EEEEEENS5_IJS18_SC_EEEEEEEvNS4_8identityES11_S1C_vS1D_EENS_8epilogue10collective18CollectiveEpilogueINS1F_23Sm100TmaWarpSpecializedILi4ELi2ELi16ELb1ELb0EEEJNS5_IJSH_SG_SH_EEENS5_IJNST_ISH_SC_EENST_INS5_IJNSA_ILi16EEESB_EEENS5_IJSC_SF_EEEEEEEESJ_SK_SJ_SK_NS1F_6fusion15FusionCallbacksIS1J_NS1R_17LinearCombinationISJ_fSJ_fLNS_15FloatRoundStyleE2EEES1K_S1Q_JEEENS4_5SM1004TMEM4LOAD26SM100_TMEM_LOAD_32dp32b16xENS4_13SM90_TMA_LOADENS12_INS13_ILi2ELi4ELi3EEES16_NST_INS5_IJS17_S1M_EEENS5_IJS1M_SC_EEEEEEENS4_39AutoVectorizingCopyWithAssumedAlignmentILi128EEENS4_14SM90_TMA_STOREES26_S28_S28_EEEvvEEEEvNT_6ParamsE)
        /*0044*/ 	.word	0x00000000
.L_29:


//--------------------- .nv.compat                --------------------------
	.section	.nv.compat,"",@"SHT_CUDA_COMPAT_INFO"
	.align	4
        /*0000*/ 	.byte	0x02, 0x09, 0x01, 0x00, 0x02, 0x02, 0x02, 0x00, 0x02, 0x05, 0x05, 0x00, 0x03, 0x07, 0x01, 0x01
        /*0010*/ 	.byte	0x02, 0x03, 0x01, 0x00, 0x02, 0x06, 0x01, 0x00, 0x04, 0x0b, 0x08, 0x00, 0x09, 0x00, 0x00, 0x00
        /*0020*/ 	.byte	0x00, 0x00, 0x00, 0x00


//--------------------- .nv.info._ZN7cutlass13device_kernelINS_4gemm6kernel13GemmUniversalIN4cute5tupleIJiiiiEEENS1_10collective13CollectiveMmaINS1_35MainloopSm100TmaUmmaWarpSpecializedILi4ELi2ELi4ENS5_IJNS4_1CILi2EEENSA_ILi1EEESC_EEEEENS5_IJNSA_ILi128EEENSA_ILi256EEENSA_ILi64EEEEEENS_10tfloat32_tENS5_IJlSC_lEEESJ_SK_NS4_8TiledMMAINS4_8MMA_AtomIJNS4_23SM100_MMA_TF32_2x1SM_SSISJ_SJ_fLi128ELi256ELNS4_4UMMA5MajorE0ELSP_0ELNSO_7ScaleInE0ELSQ_0EEEEEENS4_6LayoutINS5_IJSC_SC_SC_EEENS5_IJNSA_ILi0EEESV_SV_EEEEENS5_IJNS4_10UnderscoreESY_SY_EEEEENS4_18SM100_TMA_2SM_LOADENS4_14ComposedLayoutINS4_7SwizzleILi3ELi4ELi3EEENS4_18smem_ptr_flag_bitsILi32EEENST_INS5_IJNSA_ILi8EEENSA_ILi32EEEEEENS5_IJS18_SC_EEEEEEEvNS4_8identityES11_S1C_vS1D_EENS_8epilogue10collective18CollectiveEpilogueINS1F_23Sm100TmaWarpSpecializedILi4ELi2ELi16ELb1ELb0EEEJNS5_IJSH_SG_SH_EEENS5_IJNST_ISH_SC_EENST_INS5_IJNSA_ILi16EEESB_EEENS5_IJSC_SF_EEEEEEEESJ_SK_SJ_SK_NS1F_6fusion15FusionCallbacksIS1J_NS1R_17LinearCombinationISJ_fSJ_fLNS_15FloatRoundStyleE2EEES1K_S1Q_JEEENS4_5SM1004TMEM4LOAD26SM100_TMEM_LOAD_32dp32b16xENS4_13SM90_TMA_LOADENS12_INS13_ILi2ELi4ELi3EEES16_NST_INS5_IJS17_S1M_EEENS5_IJS1M_SC_EEEEEEENS4_39AutoVectorizingCopyWithAssumedAlignmentILi128EEENS4_14SM90_TMA_STOREES26_S28_S28_EEEvvEEEEvNT_6ParamsE --------------------------
	.section	.nv.info._ZN7cutlass13device_kernelINS_4gemm6kernel13GemmUniversalIN4cute5tupleIJiiiiEEENS1_10collective13CollectiveMmaINS1_35MainloopSm100TmaUmmaWarpSpecializedILi4ELi2ELi4ENS5_IJNS4_1CILi2EEENSA_ILi1EEESC_EEEEENS5_IJNSA_ILi128EEENSA_ILi256EEENSA_ILi64EEEEEENS_10tfloat32_tENS5_IJlSC_lEEESJ_SK_NS4_8TiledMMAINS4_8MMA_AtomIJNS4_23SM100_MMA_TF32_2x1SM_SSISJ_SJ_fLi128ELi256ELNS4_4UMMA5MajorE0ELSP_0ELNSO_7ScaleInE0ELSQ_0EEEEEENS4_6LayoutINS5_IJSC_SC_SC_EEENS5_IJNSA_ILi0EEESV_SV_EEEEENS5_IJNS4_10UnderscoreESY_SY_EEEEENS4_18SM100_TMA_2SM_LOADENS4_14ComposedLayoutINS4_7SwizzleILi3ELi4ELi3EEENS4_18smem_ptr_flag_bitsILi32EEENST_INS5_IJNSA_ILi8EEENSA_ILi32EEEEEENS5_IJS18_SC_EEEEEEEvNS4_8identityES11_S1C_vS1D_EENS_8epilogue10collective18CollectiveEpilogueINS1F_23Sm100TmaWarpSpecializedILi4ELi2ELi16ELb1ELb0EEEJNS5_IJSH_SG_SH_EEENS5_IJNST_ISH_SC_EENST_INS5_IJNSA_ILi16EEESB_EEENS5_IJSC_SF_EEEEEEEESJ_SK_SJ_SK_NS1F_6fusion15FusionCallbacksIS1J_NS1R_17LinearCombinationISJ_fSJ_fLNS_15FloatRoundStyleE2EEES1K_S1Q_JEEENS4_5SM1004TMEM4LOAD26SM100_TMEM_LOAD_32dp32b16xENS4_13SM90_TMA_LOADENS12_INS13_ILi2ELi4ELi3EEES16_NST_INS5_IJS17_S1M_EEENS5_IJS1M_SC_EEEEEEENS4_39AutoVectorizingCopyWithAssumedAlignmentILi128EEENS4_14SM90_TMA_STOREES26_S28_S28_EEEvvEEEEvNT_6ParamsE,"",@"SHT_CUDA_INFO"
	.sectionflags	@""
	.align	4


	//----- nvinfo : EIATTR_CUDA_API_VERSION
	.align		4
        /*0000*/ 	.byte	0x04, 0x37
        /*0002*/ 	.short	(.L_31 - .L_30)
.L_30:
        /*0004*/ 	.word	0x00000082


	//----- nvinfo : EIATTR_KPARAM_INFO
	.align		4
.L_31:
        /*0008*/ 	.byte	0x04, 0x17
        /*000a*/ 	.short	(.L_33 - .L_32)
.L_32:
        /*000c*/ 	.word	0x00000000
        /*0010*/ 	.short	0x0000
        /*0012*/ 	.short	0x0000
        /*0014*/ 	.byte	0x00, 0xf0, 0x01, 0x20


	//----- nvinfo : EIATTR_AT_ENTRY_FRAGMENTS
	.align		4
.L_33:
        /*0018*/ 	.byte	0x04, 0x4f
        /*001a*/ 	.short	(.L_35 - .L_34)


	//   ....[0]....
.L_34:
        /*001c*/ 	.word	0x00000007


	//----- nvinfo : EIATTR_RESERVED_SMEM_USED
	.align		4
.L_35:
        /*0020*/ 	.byte	0x01, 0x41
	.zero		2


	//----- nvinfo : EIATTR_SPARSE_MMA_MASK
	.align		4
        /*0024*/ 	.byte	0x03, 0x50
        /*0026*/ 	.short	0x0000


	//----- nvinfo : EIATTR_TCGEN05_2CTA_USED
	.align		4
        /*0028*/ 	.byte	0x01, 0x52
	.zero		2


	//----- nvinfo : EIATTR_MAXREG_COUNT
	.align		4
        /*002c*/ 	.byte	0x03, 0x1b
        /*002e*/ 	.short	0x00ff


	//----- nvinfo : EIATTR_NUM_BARRIERS
	.align		4
        /*0030*/ 	.byte	0x02, 0x4c
        /*0032*/ 	.byte	0x07
	.zero		1


	//----- nvinfo : EIATTR_EXTERNS
	.align		4
        /*0034*/ 	.byte	0x04, 0x0f
        /*0036*/ 	.short	(.L_37 - .L_36)


	//   ....[0]....
	.align		4
.L_36:
        /*0038*/ 	.word	index@(__assertfail)


	//----- nvinfo : EIATTR_MERCURY_ISA_VERSION
	.align		4
.L_37:
        /*003c*/ 	.byte	0x03, 0x5f
        /*003e*/ 	.short	0x0101


	//----- nvinfo : EIATTR_INT_WARP_WIDE_INSTR_OFFSETS
	.align		4
        /*0040*/ 	.byte	0x04, 0x31
        /*0042*/ 	.short	(.L_39 - .L_38)


	//   ....[0]....
.L_38:
        /*0044*/ 	.word	0x00000d10


	//   ....[1]....
        /*0048*/ 	.word	0x00000db0


	//   ....[2]....
        /*004c*/ 	.word	0x00002280


	//   ....[3]....
        /*0050*/ 	.word	0x00004320


	//   ....[4]....
        /*0054*/ 	.word	0x00004340


	//   ....[5]....
        /*0058*/ 	.word	0x00004370


	//   ....[6]....
        /*005c*/ 	.word	0x00004ca0


	//   ....[7]....
        /*0060*/ 	.word	0x00004cc0


	//   ....[8]....
        /*0064*/ 	.word	0x00004db0


	//   ....[9]....
        /*0068*/ 	.word	0x00004e70


	//   ....[10]....
        /*006c*/ 	.word	0x00004e90


	//   ....[11]....
        /*0070*/ 	.word	0x00004f80


	//   ....[12]....
        /*0074*/ 	.word	0x00005050


	//   ....[13]....
        /*0078*/ 	.word	0x00005070


	//   ....[14]....
        /*007c*/ 	.word	0x00005150


	//   ....[15]....
        /*0080*/ 	.word	0x00005220


	//   ....[16]....
        /*0084*/ 	.word	0x00005240


	//   ....[17]....
        /*0088*/ 	.word	0x00005330


	//   ....[18]....
        /*008c*/ 	.word	0x00005410


	//   ....[19]....
        /*0090*/ 	.word	0x00005430


	//   ....[20]....
        /*0094*/ 	.word	0x00005520


	//   ....[21]....
        /*0098*/ 	.word	0x000055f0


	//   ....[22]....
        /*009c*/ 	.word	0x00005610


	//   ....[23]....
        /*00a0*/ 	.word	0x00005710


	//   ....[24]....
        /*00a4*/ 	.word	0x000057e0


	//   ....[25]....
        /*00a8*/ 	.word	0x00005800


	//   ....[26]....
        /*00ac*/ 	.word	0x00005940


	//   ....[27]....
        /*00b0*/ 	.word	0x00005ab0


	//   ....[28]....
        /*00b4*/ 	.word	0x00005ac0


	//   ....[29]....
        /*00b8*/ 	.word	0x00005c50


	//----- nvinfo : EIATTR_COOP_GROUP_MASK_REGIDS
	.align		4
.L_39:
        /*00bc*/ 	.byte	0x04, 0x29
        /*00be*/ 	.short	(.L_41 - .L_40)


	//   ....[0]....
.L_40:
        /*00c0*/ 	.word	0xffffffff


	//   ....[1]....
        /*00c4*/ 	.word	0xffffffff


	//   ....[2]....
        /*00c8*/ 	.word	0xffffffff


	//   ....[3]....
        /*00cc*/ 	.word	0xffffffff


	//   ....[4]....
        /*00d0*/ 	.word	0xffffffff


	//   ....[5]....
        /*00d4*/ 	.word	0xffffffff


	//   ....[6]....
        /*00d8*/ 	.word	0xffffffff


	//   ....[7]....
        /*00dc*/ 	.word	0xffffffff


	//   ....[8]....
        /*00e0*/ 	.word	0xffffffff


	//   ....[9]....
        /*00e4*/ 	.word	0xffffffff


	//   ....[10]....
        /*00e8*/ 	.word	0xffffffff


	//   ....[11]....
        /*00ec*/ 	.word	0xffffffff


	//   ....[12]....
        /*00f0*/ 	.word	0xffffffff


	//   ....[13]....
        /*00f4*/ 	.word	0xffffffff


	//----- nvinfo : EIATTR_COOP_GROUP_INSTR_OFFSETS
	.align		4
.L_41:
        /*00f8*/ 	.byte	0x04, 0x28
        /*00fa*/ 	.short	(.L_43 - .L_42)


	//   ....[0]....
.L_42:
        /*00fc*/ 	.word	0x000000c0


	//   ....[1]....
        /*0100*/ 	.word	0x00000500


	//   ....[2]....
        /*0104*/ 	.word	0x00000680


	//   ....[3]....
        /*0108*/ 	.word	0x00000810


	//   ....[4]....
        /*010c*/ 	.word	0x00000900


	//   ....[5]....
        /*0110*/ 	.word	0x00000a60


	//   ....[6]....
        /*0114*/ 	.word	0x00000bf0


	//   ....[7]....
        /*0118*/ 	.word	0x00000e30


	//   ....[8]....
        /*011c*/ 	.word	0x00002160


	//   ....[9]....
        /*0120*/ 	.word	0x00002f40


	//   ....[10]....
        /*0124*/ 	.word	0x00003410


	//   ....[11]....
        /*0128*/ 	.word	0x00003440


	//   ....[12]....
        /*012c*/ 	.word	0x00004220


	//   ....[13]....
        /*0130*/ 	.word	0x00004430


	//----- nvinfo : EIATTR_VRC_CTA_INIT_COUNT
	.align		4
.L_43:
        /*0134*/ 	.byte	0x02, 0x4a
        /*0136*/ 	.byte	0x80
	.zero		1


	//----- nvinfo : EIATTR_SYSCALL_OFFSETS
	.align		4
        /*0138*/ 	.byte	0x04, 0x46
        /*013a*/ 	.short	(.L_45 - .L_44)


	//   ....[0]....
.L_44:
        /*013c*/ 	.word	0x00006730


	//   ....[1]....
        /*0140*/ 	.word	0x00006820


	//   ....[2]....
        /*0144*/ 	.word	0x00006f80


	//   ....[3]....
        /*0148*/ 	.word	0x00007940


	//   ....[4]....
        /*014c*/ 	.word	0x000082e0


	//   ....[5]....
        /*0150*/ 	.word	0x00008cd0


	//   ....[6]....
        /*0154*/ 	.word	0x000096c0


	//   ....[7]....
        /*0158*/ 	.word	0x0000a0d0


	//   ....[8]....
        /*015c*/ 	.word	0x0000aac0


	//   ....[9]....
        /*0160*/ 	.word	0x0000b460


	//----- nvinfo : EIATTR_MBARRIER_INSTR_OFFSETS
	.align		4
.L_45:
        /*0164*/ 	.byte	0x04, 0x39
        /*0166*/ 	.short	(.L_47 - .L_46)


	//   ....[0]....
.L_46:
        /*0168*/ 	.word	0x000005f0
        /*016c*/ 	.word	0x000000ff
        /*0170*/ 	.word	0x00000000
        /*0174*/ 	.short	0x0100
        /*0176*/ 	.byte	0x08
	.zero		1


	//   ....[1]....
        /*0178*/ 	.word	0x00000600
        /*017c*/ 	.word	0x000000ff
        /*0180*/ 	.word	0x00000020
        /*0184*/ 	.short	0x0100
        /*0186*/ 	.byte	0x08
	.zero		1


	//   ....[2]....
        /*0188*/ 	.word	0x00000610
        /*018c*/ 	.word	0x000000ff
        /*0190*/ 	.word	0x00000008
        /*0194*/ 	.short	0x0100
        /*0196*/ 	.byte	0x08
	.zero		1


	//   ....[3]....
        /*0198*/ 	.word	0x00000620
        /*019c*/ 	.word	0x000000ff
        /*01a0*/ 	.word	0x00000028
        /*01a4*/ 	.short	0x0100
        /*01a6*/ 	.byte	0x08
	.zero		1


	//   ....[4]....
        /*01a8*/ 	.word	0x00000630
        /*01ac*/ 	.word	0x000000ff
        /*01b0*/ 	.word	0x00000010
        /*01b4*/ 	.short	0x0100
        /*01b6*/ 	.byte	0x08
	.zero		1


	//   ....[5]....
        /*01b8*/ 	.word	0x00000640
        /*01bc*/ 	.word	0x000000ff
        /*01c0*/ 	.word	0x00000030
        /*01c4*/ 	.short	0x0100
        /*01c6*/ 	.byte	0x08
	.zero		1


	//   ....[6]....
        /*01c8*/ 	.word	0x00000650
        /*01cc*/ 	.word	0x000000ff
        /*01d0*/ 	.word	0x00000018
        /*01d4*/ 	.short	0x0100
        /*01d6*/ 	.byte	0x08
	.zero		1


	//   ....[7]....
        /*01d8*/ 	.word	0x00000660
        /*01dc*/ 	.word	0x000000ff
        /*01e0*/ 	.word	0x00000038
        /*01e4*/ 	.short	0x0100
        /*01e6*/ 	.byte	0x08
	.zero		1


	//   ....[8]....
        /*01e8*/ 	.word	0x00000780
        /*01ec*/ 	.word	0x000000ff
        /*01f0*/ 	.word	0x00000040
        /*01f4*/ 	.short	0x0100
        /*01f6*/ 	.byte	0x09
	.zero		1


	//   ....[9]....
        /*01f8*/ 	.word	0x00000790
        /*01fc*/ 	.word	0x000000ff
        /*0200*/ 	.word	0x00000060
        /*0204*/ 	.short	0x0100
        /*0206*/ 	.byte	0x09
	.zero		1


	//   ....[10]....
        /*0208*/ 	.word	0x000007a0
        /*020c*/ 	.word	0x000000ff
        /*0210*/ 	.word	0x00000048
        /*0214*/ 	.short	0x0100
        /*0216*/ 	.byte	0x09
	.zero		1


	//   ....[11]....
        /*0218*/ 	.word	0x000007b0
        /*021c*/ 	.word	0x000000ff
        /*0220*/ 	.word	0x00000068
        /*0224*/ 	.short	0x0100
        /*0226*/ 	.byte	0x09
	.zero		1


	//   ....[12]....
        /*0228*/ 	.word	0x000007c0
        /*022c*/ 	.word	0x000000ff
        /*0230*/ 	.word	0x00000050
        /*0234*/ 	.short	0x0100
        /*0236*/ 	.byte	0x09
	.zero		1


	//   ....[13]....
        /*0238*/ 	.word	0x000007d0
        /*023c*/ 	.word	0x000000ff
        /*0240*/ 	.word	0x00000070
        /*0244*/ 	.short	0x0100
        /*0246*/ 	.byte	0x09
	.zero		1


	//   ....[14]....
        /*0248*/ 	.word	0x000007e0
        /*024c*/ 	.word	0x000000ff
        /*0250*/ 	.word	0x00000058
        /*0254*/ 	.short	0x0100
        /*0256*/ 	.byte	0x09
	.zero		1


	//   ....[15]....
        /*0258*/ 	.word	0x000007f0
        /*025c*/ 	.word	0x000000ff
        /*0260*/ 	.word	0x00000078
        /*0264*/ 	.short	0x0100
        /*0266*/ 	.byte	0x09
	.zero		1


	//   ....[16]....
        /*0268*/ 	.word	0x000008d0
        /*026c*/ 	.word	0x000000ff
        /*0270*/ 	.word	0x00000080
        /*0274*/ 	.short	0x0100
        /*0276*/ 	.byte	0x08
	.zero		1


	//   ....[17]....
        /*0278*/ 	.word	0x000008e0
        /*027c*/ 	.word	0x000000ff
        /*0280*/ 	.word	0x00000088
        /*0284*/ 	.short	0x0100
        /*0286*/ 	.byte	0x08
	.zero		1


	//   ....[18]....
        /*0288*/ 	.word	0x00000a10
        /*028c*/ 	.word	0x000000ff
        /*0290*/ 	.word	0x00000090
        /*0294*/ 	.short	0x0100
        /*0296*/ 	.byte	0x08
	.zero		1


	//   ....[19]....
        /*0298*/ 	.word	0x00000a20
        /*029c*/ 	.word	0x000000ff
        /*02a0*/ 	.word	0x000000a0
        /*02a4*/ 	.short	0x0100
        /*02a6*/ 	.byte	0x08
	.zero		1


	//   ....[20]....
        /*02a8*/ 	.word	0x00000a30
        /*02ac*/ 	.word	0x000000ff
        /*02b0*/ 	.word	0x00000098
        /*02b4*/ 	.short	0x0100
        /*02b6*/ 	.byte	0x08
	.zero		1


	//   ....[21]....
        /*02b8*/ 	.word	0x00000a40
        /*02bc*/ 	.word	0x000000ff
        /*02c0*/ 	.word	0x000000a8
        /*02c4*/ 	.short	0x0100
        /*02c6*/ 	.byte	0x08
	.zero		1


	//   ....[22]....
        /*02c8*/ 	.word	0x00000b60
        /*02cc*/ 	.word	0x000000ff
        /*02d0*/ 	.word	0x000000b0
        /*02d4*/ 	.short	0x0100
        /*02d6*/ 	.byte	0x09
	.zero		1


	//   ....[23]....
        /*02d8*/ 	.word	0x00000b70
        /*02dc*/ 	.word	0x000000ff
        /*02e0*/ 	.word	0x000000d0
        /*02e4*/ 	.short	0x0100
        /*02e6*/ 	.byte	0x09
	.zero		1


	//   ....[24]....
        /*02e8*/ 	.word	0x00000b80
        /*02ec*/ 	.word	0x000000ff
        /*02f0*/ 	.word	0x000000b8
        /*02f4*/ 	.short	0x0100
        /*02f6*/ 	.byte	0x09
	.zero		1


	//   ....[25]....
        /*02f8*/ 	.word	0x00000b90
        /*02fc*/ 	.word	0x000000ff
        /*0300*/ 	.word	0x000000d8
        /*0304*/ 	.short	0x0100
        /*0306*/ 	.byte	0x09
	.zero		1


	//   ....[26]....
        /*0308*/ 	.word	0x00000ba0
        /*030c*/ 	.word	0x000000ff
        /*0310*/ 	.word	0x000000c0
        /*0314*/ 	.short	0x0100
        /*0316*/ 	.byte	0x09
	.zero		1


	//   ....[27]....
        /*0318*/ 	.word	0x00000bb0
        /*031c*/ 	.word	0x000000ff
        /*0320*/ 	.word	0x000000e0
        /*0324*/ 	.short	0x0100
        /*0326*/ 	.byte	0x09
	.zero		1


	//   ....[28]....
        /*0328*/ 	.word	0x00000bc0
        /*032c*/ 	.word	0x000000ff
        /*0330*/ 	.word	0x000000c8
        /*0334*/ 	.short	0x0100
        /*0336*/ 	.byte	0x09
	.zero		1


	//   ....[29]....
        /*0338*/ 	.word	0x00000bd0
        /*033c*/ 	.word	0x000000ff
        /*0340*/ 	.word	0x000000e8
        /*0344*/ 	.short	0x0100
        /*0346*/ 	.byte	0x09
	.zero		1


	//   ....[30]....
        /*0348*/ 	.word	0x00000cc0
        /*034c*/ 	.word	0x000000ff
        /*0350*/ 	.word	0x000000f0
        /*0354*/ 	.short	0x0100
        /*0356*/ 	.byte	0x08
	.zero		1


	//   ....[31]....
        /*0358*/ 	.word	0x00000cd0
        /*035c*/ 	.word	0x000000ff
        /*0360*/ 	.word	0x00000100
        /*0364*/ 	.short	0x0100
        /*0366*/ 	.byte	0x08
	.zero		1


	//   ....[32]....
        /*0368*/ 	.word	0x00000ce0
        /*036c*/ 	.word	0x000000ff
        /*0370*/ 	.word	0x000000f8
        /*0374*/ 	.short	0x0100
        /*0376*/ 	.byte	0x08
	.zero		1


	//   ....[33]....
        /*0378*/ 	.word	0x00000cf0
        /*037c*/ 	.word	0x000000ff
        /*0380*/ 	.word	0x00000108
        /*0384*/ 	.short	0x0100
        /*0386*/ 	.byte	0x08
	.zero		1


	//   ....[34]....
        /*0388*/ 	.word	0x00000de0
        /*038c*/ 	.word	0x000000ff
        /*0390*/ 	.word	0x00000110
        /*0394*/ 	.short	0x0100
        /*0396*/ 	.byte	0x06
	.zero		1


	//   ....[35]....
        /*0398*/ 	.word	0x00001800
        /*039c*/ 	.word	0x00000003
        /*03a0*/ 	.word	0x00000100
        /*03a4*/ 	.short	0x010a
        /*03a6*/ 	.byte	0xff
	.zero		1


	//   ....[36]....
        /*03a8*/ 	.word	0x00001830
        /*03ac*/ 	.word	0x00000003
        /*03b0*/ 	.word	0x000000f0
        /*03b4*/ 	.short	0x0101
        /*03b6*/ 	.byte	0xff
	.zero		1


	//   ....[37]....
        /*03b8*/ 	.word	0x00001930
        /*03bc*/ 	.word	0x000000ff
        /*03c0*/ 	.word	0x00000020
        /*03c4*/ 	.short	0x010a
        /*03c6*/ 	.byte	0x08
	.zero		1


	//   ....[38]....
        /*03c8*/ 	.word	0x00001a00
        /*03cc*/ 	.word	0x000000ff
        /*03d0*/ 	.word	0x00000020
        /*03d4*/ 	.short	0x010a
        /*03d6*/ 	.byte	0x21
	.zero		1


	//   ....[39]....
        /*03d8*/ 	.word	0x00001bb0
        /*03dc*/ 	.word	0x000000ff
        /*03e0*/ 	.word	0x00000020
        /*03e4*/ 	.short	0x010a
        /*03e6*/ 	.byte	0x08
	.zero		1


	//   ....[40]....
        /*03e8*/ 	.word	0x00001d70
        /*03ec*/ 	.word	0x000000ff
        /*03f0*/ 	.word	0x00000088
        /*03f4*/ 	.short	0x0101
        /*03f6*/ 	.byte	0x07
	.zero		1


	//   ....[41]....
        /*03f8*/ 	.word	0x00001d90
        /*03fc*/ 	.word	0x000000ff
        /*0400*/ 	.word	0x00000020
        /*0404*/ 	.short	0x010a
        /*0406*/ 	.byte	0x08
	.zero		1


	//   ....[42]....
        /*0408*/ 	.word	0x00001e10
        /*040c*/ 	.word	0x000000ff
        /*0410*/ 	.word	0x00000020
        /*0414*/ 	.short	0x010a
        /*0416*/ 	.byte	0x21
	.zero		1


	//   ....[43]....
        /*0418*/ 	.word	0x00001fa0
        /*041c*/ 	.word	0x000000ff
        /*0420*/ 	.word	0x00000020
        /*0424*/ 	.short	0x010a
        /*0426*/ 	.byte	0x08
	.zero		1


	//   ....[44]....
        /*0428*/ 	.word	0x00002190
        /*042c*/ 	.word	0x00000002
        /*0430*/ 	.word	0x00000090
        /*0434*/ 	.short	0x010a
        /*0436*/ 	.byte	0xff
	.zero		1


	//   ....[45]....
        /*0438*/ 	.word	0x00002250
        /*043c*/ 	.word	0x00000002
        /*0440*/ 	.word	0x00000000
        /*0444*/ 	.short	0x0101
        /*0446*/ 	.byte	0xff
	.zero		1


	//   ....[46]....
        /*0448*/ 	.word	0x000027b0
        /*044c*/ 	.word	0x000000ff
        /*0450*/ 	.word	0x00000000
        /*0454*/ 	.short	0x010a
        /*0456*/ 	.byte	0x04
	.zero		1


	//   ....[47]....
        /*0458*/ 	.word	0x00002840
        /*045c*/ 	.word	0x000000ff
        /*0460*/ 	.word	0x00000000
        /*0464*/ 	.short	0x010a
        /*0466*/ 	.byte	0x04
	.zero		1


	//   ....[48]....
        /*0468*/ 	.word	0x000028d0
        /*046c*/ 	.word	0x000000ff
        /*0470*/ 	.word	0x00000000
        /*0474*/ 	.short	0x010a
        /*0476*/ 	.byte	0x04
	.zero		1


	//   ....[49]....
        /*0478*/ 	.word	0x00002970
        /*047c*/ 	.word	0x00000000
        /*0480*/ 	.word	0x00000000
        /*0484*/ 	.short	0x010a
        /*0486*/ 	.byte	0xff
	.zero		1


	//   ....[50]....
        /*0488*/ 	.word	0x00002aa0
        /*048c*/ 	.word	0x00000000
        /*0490*/ 	.word	0x000000f0
        /*0494*/ 	.short	0x010a
        /*0496*/ 	.byte	0xff
	.zero		1


	//   ....[51]....
        /*0498*/ 	.word	0x00002b10
        /*049c*/ 	.word	0x00000004
        /*04a0*/ 	.word	0x00000000
        /*04a4*/ 	.short	0x0101
        /*04a6*/ 	.byte	0xff
	.zero		1


	//   ....[52]....
        /*04a8*/ 	.word	0x00002b30
        /*04ac*/ 	.word	0x000000ff
        /*04b0*/ 	.word	0x000000a0
        /*04b4*/ 	.short	0x010a
        /*04b6*/ 	.byte	0x05
	.zero		1


	//   ....[53]....
        /*04b8*/ 	.word	0x00002c50
        /*04bc*/ 	.word	0x00000000
        /*04c0*/ 	.word	0x00000090
        /*04c4*/ 	.short	0x010a
        /*04c6*/ 	.byte	0xff
	.zero		1


	//   ....[54]....
        /*04c8*/ 	.word	0x00002d50
        /*04cc*/ 	.word	0x00000000
        /*04d0*/ 	.word	0x00000000
        /*04d4*/ 	.short	0x0101
        /*04d6*/ 	.byte	0xff
	.zero		1


	//   ....[55]....
        /*04d8*/ 	.word	0x00002de0
        /*04dc*/ 	.word	0x000000ff
        /*04e0*/ 	.word	0x000000a0
        /*04e4*/ 	.short	0x0106
        /*04e6*/ 	.byte	0x05
	.zero		1


	//   ....[56]....
        /*04e8*/ 	.word	0x00002e00
        /*04ec*/ 	.word	0x000000ff
        /*04f0*/ 	.word	0x000000a0
        /*04f4*/ 	.short	0x010a
        /*04f6*/ 	.byte	0x05
	.zero		1


	//   ....[57]....
        /*04f8*/ 	.word	0x00002e90
        /*04fc*/ 	.word	0x000000ff
        /*0500*/ 	.word	0x000000a0
        /*0504*/ 	.short	0x0106
        /*0506*/ 	.byte	0x04
	.zero		1


	//   ....[58]....
        /*0508*/ 	.word	0x00002ed0
        /*050c*/ 	.word	0x00000000
        /*0510*/ 	.word	0x000000a0
        /*0514*/ 	.short	0x010a
        /*0516*/ 	.byte	0xff
	.zero		1


	//   ....[59]....
        /*0518*/ 	.word	0x00003110
        /*051c*/ 	.word	0x000000ff
        /*0520*/ 	.word	0x00000008
        /*0524*/ 	.short	0x010a
        /*0526*/ 	.byte	0x06
	.zero		1


	//   ....[60]....
        /*0528*/ 	.word	0x00003130
        /*052c*/ 	.word	0x000000ff
        /*0530*/ 	.word	0x00000008
        /*0534*/ 	.short	0x010a
        /*0536*/ 	.byte	0x06
	.zero		1


	//   ....[61]....
        /*0538*/ 	.word	0x000032c0
        /*053c*/ 	.word	0x000000ff
        /*0540*/ 	.word	0x00000008
        /*0544*/ 	.short	0x010a
        /*0546*/ 	.byte	0x06
	.zero		1


	//   ....[62]....
        /*0548*/ 	.word	0x000032e0
        /*054c*/ 	.word	0x000000ff
        /*0550*/ 	.word	0x00000008
        /*0554*/ 	.short	0x010a
        /*0556*/ 	.byte	0x06
	.zero		1


	//   ....[63]....
        /*0558*/ 	.word	0x000033a0
        /*055c*/ 	.word	0x000000ff
        /*0560*/ 	.word	0x00000000
        /*0564*/ 	.short	0x0101
        /*0566*/ 	.byte	0x07
	.zero		1


	//   ....[64]....
        /*0568*/ 	.word	0x00003760
        /*056c*/ 	.word	0x00000000
        /*0570*/ 	.word	0x00000090
        /*0574*/ 	.short	0x010a
        /*0576*/ 	.byte	0xff
	.zero		1


	//   ....[65]....
        /*0578*/ 	.word	0x00003820
        /*057c*/ 	.word	0x00000000
        /*0580*/ 	.word	0x00000000
        /*0584*/ 	.short	0x0101
        /*0586*/ 	.byte	0xff
	.zero		1


	//   ....[66]....
        /*0588*/ 	.word	0x000038d0
        /*058c*/ 	.word	0x000000ff
        /*0590*/ 	.word	0x00000000
        /*0594*/ 	.short	0x010a
        /*0596*/ 	.byte	0x09
	.zero		1


	//   ....[67]....
        /*0598*/ 	.word	0x000038f0
        /*059c*/ 	.word	0x000000ff
        /*05a0*/ 	.word	0x000000d0
        /*05a4*/ 	.short	0x010a
        /*05a6*/ 	.byte	0x08
	.zero		1


	//   ....[68]....
        /*05a8*/ 	.word	0x000039a0
        /*05ac*/ 	.word	0x000000ff
        /*05b0*/ 	.word	0x00000000
        /*05b4*/ 	.short	0x010a
        /*05b6*/ 	.byte	0x0e
	.zero		1


	//   ....[69]....
        /*05b8*/ 	.word	0x00003ad0
        /*05bc*/ 	.word	0x000000ff
        /*05c0*/ 	.word	0x00000000
        /*05c4*/ 	.short	0x010a
        /*05c6*/ 	.byte	0x26
	.zero		1


	//   ....[70]....
        /*05c8*/ 	.word	0x00003f10
        /*05cc*/ 	.word	0x000000ff
        /*05d0*/ 	.word	0x00000000
        /*05d4*/ 	.short	0x010a
        /*05d6*/ 	.byte	0x08
	.zero		1


	//   ....[71]....
        /*05d8*/ 	.word	0x00003fa0
        /*05dc*/ 	.word	0x000000ff
        /*05e0*/ 	.word	0x00000000
        /*05e4*/ 	.short	0x010a
        /*05e6*/ 	.byte	0x08
	.zero		1


	//   ....[72]....
        /*05e8*/ 	.word	0x00004030
        /*05ec*/ 	.word	0x000000ff
        /*05f0*/ 	.word	0x00000000
        /*05f4*/ 	.short	0x010a
        /*05f6*/ 	.byte	0x08
	.zero		1


	//   ....[73]....
        /*05f8*/ 	.word	0x000040d0
        /*05fc*/ 	.word	0x00000000
        /*0600*/ 	.word	0x00000000
        /*0604*/ 	.short	0x010a
        /*0606*/ 	.byte	0xff
	.zero		1


	//   ....[74]....
        /*0608*/ 	.word	0x00004110
        /*060c*/ 	.word	0x00000000
        /*0610*/ 	.word	0x00000000
        /*0614*/ 	.short	0x010a
        /*0616*/ 	.byte	0xff
	.zero		1


	//   ....[75]....
        /*0618*/ 	.word	0x00004180
        /*061c*/ 	.word	0x000000ff
        /*0620*/ 	.word	0x00000000
        /*0624*/ 	.short	0x0101
        /*0626*/ 	.byte	0x05
	.zero		1


	//   ....[76]....
        /*0628*/ 	.word	0x000041c0
        /*062c*/ 	.word	0x000000ff
        /*0630*/ 	.word	0x00000110
        /*0634*/ 	.short	0x010a
        /*0636*/ 	.byte	0x07
	.zero		1


	//   ....[77]....
        /*0638*/ 	.word	0x00004210
        /*063c*/ 	.word	0x000000ff
        /*0640*/ 	.word	0x00000000
        /*0644*/ 	.short	0x0101
        /*0646*/ 	.byte	0x05
	.zero		1


	//   ....[78]....
        /*0648*/ 	.word	0x00004640
        /*064c*/ 	.word	0x00000000
        /*0650*/ 	.word	0x00000090
        /*0654*/ 	.short	0x010a
        /*0656*/ 	.byte	0xff
	.zero		1


	//   ....[79]....
        /*0658*/ 	.word	0x00004700
        /*065c*/ 	.word	0x00000000
        /*0660*/ 	.word	0x00000000
        /*0664*/ 	.short	0x0101
        /*0666*/ 	.byte	0xff
	.zero		1


	//   ....[80]....
        /*0668*/ 	.word	0x00004a20
        /*066c*/ 	.word	0x000000ff
        /*0670*/ 	.word	0x00000088
        /*0674*/ 	.short	0x010a
        /*0676*/ 	.byte	0x06
	.zero		1


	//   ....[81]....
        /*0678*/ 	.word	0x00004c20
        /*067c*/ 	.word	0x000000ff
        /*0680*/ 	.word	0x00000060
        /*0684*/ 	.short	0x010a
        /*0686*/ 	.byte	0x06
	.zero		1


	//   ....[82]....
        /*0688*/ 	.word	0x00004e10
        /*068c*/ 	.word	0x000000ff
        /*0690*/ 	.word	0x00000040
        /*0694*/ 	.short	0x010b
        /*0696*/ 	.byte	0x06
	.zero		1


	//   ....[83]....
        /*0698*/ 	.word	0x00004e20
        /*069c*/ 	.word	0x000000ff
        /*06a0*/ 	.word	0x00000000
        /*06a4*/ 	.short	0x0101
        /*06a6*/ 	.byte	0x15
	.zero		1


	//   ....[84]....
        /*06a8*/ 	.word	0x00004e40
        /*06ac*/ 	.word	0x000000ff
        /*06b0*/ 	.word	0x00000068
        /*06b4*/ 	.short	0x010a
        /*06b6*/ 	.byte	0x06
	.zero		1


	//   ....[85]....
        /*06b8*/ 	.word	0x00004ff0
        /*06bc*/ 	.word	0x000000ff
        /*06c0*/ 	.word	0x00000048
        /*06c4*/ 	.short	0x010b
        /*06c6*/ 	.byte	0x06
	.zero		1


	//   ....[86]....
        /*06c8*/ 	.word	0x00005000
        /*06cc*/ 	.word	0x000000ff
        /*06d0*/ 	.word	0x00000000
        /*06d4*/ 	.short	0x0101
        /*06d6*/ 	.byte	0x0f
	.zero		1


	//   ....[87]....
        /*06d8*/ 	.word	0x00005020
        /*06dc*/ 	.word	0x000000ff
        /*06e0*/ 	.word	0x00000070
        /*06e4*/ 	.short	0x010a
        /*06e6*/ 	.byte	0x06
	.zero		1


	//   ....[88]....
        /*06e8*/ 	.word	0x000051c0
        /*06ec*/ 	.word	0x000000ff
        /*06f0*/ 	.word	0x00000050
        /*06f4*/ 	.short	0x010b
        /*06f6*/ 	.byte	0x06
	.zero		1


	//   ....[89]....
        /*06f8*/ 	.word	0x000051d0
        /*06fc*/ 	.word	0x000000ff
        /*0700*/ 	.word	0x00000000
        /*0704*/ 	.short	0x0101
        /*0706*/ 	.byte	0x0e
	.zero		1


	//   ....[90]....
        /*0708*/ 	.word	0x000051f0
        /*070c*/ 	.word	0x000000ff
        /*0710*/ 	.word	0x00000078
        /*0714*/ 	.short	0x010a
        /*0716*/ 	.byte	0x06
	.zero		1


	//   ....[91]....
        /*0718*/ 	.word	0x000053b0
        /*071c*/ 	.word	0x000000ff
        /*0720*/ 	.word	0x00000058
        /*0724*/ 	.short	0x010b
        /*0726*/ 	.byte	0x06
	.zero		1


	//   ....[92]....
        /*0728*/ 	.word	0x000053c0
        /*072c*/ 	.word	0x000000ff
        /*0730*/ 	.word	0x00000000
        /*0734*/ 	.short	0x0101
        /*0736*/ 	.byte	0x0d
	.zero		1


	//   ....[93]....
        /*0738*/ 	.word	0x000053e0
        /*073c*/ 	.word	0x000000ff
        /*0740*/ 	.word	0x00000060
        /*0744*/ 	.short	0x010a
        /*0746*/ 	.byte	0x06
	.zero		1


	//   ....[94]....
        /*0748*/ 	.word	0x00005590
        /*074c*/ 	.word	0x000000ff
        /*0750*/ 	.word	0x00000040
        /*0754*/ 	.short	0x010b
        /*0756*/ 	.byte	0x06
	.zero		1


	//   ....[95]....
        /*0758*/ 	.word	0x000055a0
        /*075c*/ 	.word	0x000000ff
        /*0760*/ 	.word	0x00000000
        /*0764*/ 	.short	0x0101
        /*0766*/ 	.byte	0x15
	.zero		1


	//   ....[96]....
        /*0768*/ 	.word	0x000055c0
        /*076c*/ 	.word	0x000000ff
        /*0770*/ 	.word	0x00000068
        /*0774*/ 	.short	0x010a
        /*0776*/ 	.byte	0x06
	.zero		1


	//   ....[97]....
        /*0778*/ 	.word	0x00005780
        /*077c*/ 	.word	0x000000ff
        /*0780*/ 	.word	0x00000048
        /*0784*/ 	.short	0x010b
        /*0786*/ 	.byte	0x06
	.zero		1


	//   ....[98]....
        /*0788*/ 	.word	0x00005790
        /*078c*/ 	.word	0x000000ff
        /*0790*/ 	.word	0x00000000
        /*0794*/ 	.short	0x0101
        /*0796*/ 	.byte	0x0f
	.zero		1


	//   ....[99]....
        /*0798*/ 	.word	0x000057a0
        /*079c*/ 	.word	0x000000ff
        /*07a0*/ 	.word	0x00000070
        /*07a4*/ 	.short	0x010a
        /*07a6*/ 	.byte	0x06
	.zero		1


	//   ....[100]....
        /*07a8*/ 	.word	0x000059d0
        /*07ac*/ 	.word	0x000000ff
        /*07b0*/ 	.word	0x00000050
        /*07b4*/ 	.short	0x010b
        /*07b6*/ 	.byte	0x06
	.zero		1


	//   ....[101]....
        /*07b8*/ 	.word	0x00005a40
        /*07bc*/ 	.word	0x000000ff
        /*07c0*/ 	.word	0x00000000
        /*07c4*/ 	.short	0x0101
        /*07c6*/ 	.byte	0x0e
	.zero		1


	//   ....[102]....
        /*07c8*/ 	.word	0x00005a80
        /*07cc*/ 	.word	0x000000ff
        /*07d0*/ 	.word	0x00000078
        /*07d4*/ 	.short	0x010a
        /*07d6*/ 	.byte	0x06
	.zero		1


	//   ....[103]....
        /*07d8*/ 	.word	0x00005cb0
        /*07dc*/ 	.word	0x000000ff
        /*07e0*/ 	.word	0x00000058
        /*07e4*/ 	.short	0x010b
        /*07e6*/ 	.byte	0x06
	.zero		1


	//   ....[104]....
        /*07e8*/ 	.word	0x00005cd0
        /*07ec*/ 	.word	0x000000ff
        /*07f0*/ 	.word	0x00000000
        /*07f4*/ 	.short	0x0101
        /*07f6*/ 	.byte	0x0d
	.zero		1


	//   ....[105]....
        /*07f8*/ 	.word	0x00005cf0
        /*07fc*/ 	.word	0x000000ff
        /*0800*/ 	.word	0x00000060
        /*0804*/ 	.short	0x010a
        /*0806*/ 	.byte	0x06
	.zero		1


	//   ....[106]....
        /*0808*/ 	.word	0x00005d10
        /*080c*/ 	.word	0x000000ff
        /*0810*/ 	.word	0x00000068
        /*0814*/ 	.short	0x010a
        /*0816*/ 	.byte	0x06
	.zero		1


	//   ....[107]....
        /*0818*/ 	.word	0x00005d30
        /*081c*/ 	.word	0x000000ff
        /*0820*/ 	.word	0x00000070
        /*0824*/ 	.short	0x010a
        /*0826*/ 	.byte	0x06
	.zero		1


	//   ....[108]....
        /*0828*/ 	.word	0x00005d80
        /*082c*/ 	.word	0x00000002
        /*0830*/ 	.word	0x00000078
        /*0834*/ 	.short	0x010a
        /*0836*/ 	.byte	0xff
	.zero		1


	//   ....[109]....
        /*0838*/ 	.word	0x000060f0
        /*083c*/ 	.word	0x00000000
        /*0840*/ 	.word	0x00000090
        /*0844*/ 	.short	0x010a
        /*0846*/ 	.byte	0xff
	.zero		1


	//   ....[110]....
        /*0848*/ 	.word	0x00006200
        /*084c*/ 	.word	0x00000000
        /*0850*/ 	.word	0x00000000
        /*0854*/ 	.short	0x0101
        /*0856*/ 	.byte	0xff
	.zero		1


	//   ....[111]....
        /*0858*/ 	.word	0x00006c50
        /*085c*/ 	.word	0x000000ff
        /*0860*/ 	.word	0x00000040
        /*0864*/ 	.short	0x010a
        /*0866*/ 	.byte	0x31
	.zero		1


	//   ....[112]....
        /*0868*/ 	.word	0x00006c80
        /*086c*/ 	.word	0x00000057
        /*0870*/ 	.word	0x000000b0
        /*0874*/ 	.short	0x010a
        /*0876*/ 	.byte	0xff
	.zero		1


	//   ....[113]....
        /*0878*/ 	.word	0x00006d70
        /*087c*/ 	.word	0x000000ff
        /*0880*/ 	.word	0x00000040
        /*0884*/ 	.short	0x010a
        /*0886*/ 	.byte	0x31
	.zero		1


	//   ....[114]....
        /*0888*/ 	.word	0x00006e60
        /*088c*/ 	.word	0x00000057
        /*0890*/ 	.word	0x000000b0
        /*0894*/ 	.short	0x010a
        /*0896*/ 	.byte	0xff
	.zero		1


	//   ....[115]....
        /*0898*/ 	.word	0x00007670
        /*089c*/ 	.word	0x00000000
        /*08a0*/ 	.word	0x00000000
        /*08a4*/ 	.short	0x0101
        /*08a6*/ 	.byte	0xff
	.zero		1


	//   ....[116]....
        /*08a8*/ 	.word	0x00007680
        /*08ac*/ 	.word	0x00000003
        /*08b0*/ 	.word	0x00000040
        /*08b4*/ 	.short	0x010a
        /*08b6*/ 	.byte	0xff
	.zero		1


	//   ....[117]....
        /*08b8*/ 	.word	0x00007760
        /*08bc*/ 	.word	0x00000003
        /*08c0*/ 	.word	0x00000040
        /*08c4*/ 	.short	0x010a
        /*08c6*/ 	.byte	0xff
	.zero		1


	//   ....[118]....
        /*08c8*/ 	.word	0x00008010
        /*08cc*/ 	.word	0x0000005a
        /*08d0*/ 	.word	0x00000000
        /*08d4*/ 	.short	0x0101
        /*08d6*/ 	.byte	0xff
	.zero		1


	//   ....[119]....
        /*08d8*/ 	.word	0x00008030
        /*08dc*/ 	.word	0x0000005b
        /*08e0*/ 	.word	0x00000040
        /*08e4*/ 	.short	0x010a
        /*08e6*/ 	.byte	0xff
	.zero		1


	//   ....[120]....
        /*08e8*/ 	.word	0x00008100
        /*08ec*/ 	.word	0x0000005b
        /*08f0*/ 	.word	0x00000040
        /*08f4*/ 	.short	0x010a
        /*08f6*/ 	.byte	0xff
	.zero		1


	//   ....[121]....
        /*08f8*/ 	.word	0x000089b0
        /*08fc*/ 	.word	0x0000005a
        /*0900*/ 	.word	0x00000000
        /*0904*/ 	.short	0x0101
        /*0906*/ 	.byte	0xff
	.zero		1


	//   ....[122]....
        /*0908*/ 	.word	0x000089d0
        /*090c*/ 	.word	0x0000005b
        /*0910*/ 	.word	0x00000040
        /*0914*/ 	.short	0x010a
        /*0916*/ 	.byte	0xff
	.zero		1


	//   ....[123]....
        /*0918*/ 	.word	0x00008ab0
        /*091c*/ 	.word	0x0000005b
        /*0920*/ 	.word	0x00000040
        /*0924*/ 	.short	0x010a
        /*0926*/ 	.byte	0xff
	.zero		1


	//   ....[124]....
        /*0928*/ 	.word	0x000093a0
        /*092c*/ 	.word	0x0000005b
        /*0930*/ 	.word	0x00000000
        /*0934*/ 	.short	0x0101
        /*0936*/ 	.byte	0xff
	.zero		1


	//   ....[125]....
        /*0938*/ 	.word	0x000093c0
        /*093c*/ 	.word	0x0000005c
        /*0940*/ 	.word	0x00000040
        /*0944*/ 	.short	0x010a
        /*0946*/ 	.byte	0xff
	.zero		1


	//   ....[126]....
        /*0948*/ 	.word	0x00009490
        /*094c*/ 	.word	0x0000005c
        /*0950*/ 	.word	0x00000040
        /*0954*/ 	.short	0x010a
        /*0956*/ 	.byte	0xff
	.zero		1


	//   ....[127]....
        /*0958*/ 	.word	0x00009db0
        /*095c*/ 	.word	0x0000005b
        /*0960*/ 	.word	0x00000000
        /*0964*/ 	.short	0x0101
        /*0966*/ 	.byte	0xff
	.zero		1


	//   ....[128]....
        /*0968*/ 	.word	0x00009dd0
        /*096c*/ 	.word	0x0000005c
        /*0970*/ 	.word	0x00000040
        /*0974*/ 	.short	0x010a
        /*0976*/ 	.byte	0xff
	.zero		1


	//   ....[129]....
        /*0978*/ 	.word	0x00009ea0
        /*097c*/ 	.word	0x0000005c
        /*0980*/ 	.word	0x00000040
        /*0984*/ 	.short	0x010a
        /*0986*/ 	.byte	0xff
	.zero		1


	//   ....[130]....
        /*0988*/ 	.word	0x0000a7a0
        /*098c*/ 	.word	0x0000005b
        /*0990*/ 	.word	0x00000000
        /*0994*/ 	.short	0x0101
        /*0996*/ 	.byte	0xff
	.zero		1


	//   ....[131]....
        /*0998*/ 	.word	0x0000a7c0
        /*099c*/ 	.word	0x0000005c
        /*09a0*/ 	.word	0x00000040
        /*09a4*/ 	.short	0x010a
        /*09a6*/ 	.byte	0xff
	.zero		1


	//   ....[132]....
        /*09a8*/ 	.word	0x0000a890
        /*09ac*/ 	.word	0x0000005c
        /*09b0*/ 	.word	0x00000040
        /*09b4*/ 	.short	0x010a
        /*09b6*/ 	.byte	0xff
	.zero		1


	//   ....[133]....
        /*09b8*/ 	.word	0x0000b190
        /*09bc*/ 	.word	0x0000005b
        /*09c0*/ 	.word	0x00000000
        /*09c4*/ 	.short	0x0101
        /*09c6*/ 	.byte	0xff
	.zero		1


	//   ....[134]....
        /*09c8*/ 	.word	0x0000b1b0
        /*09cc*/ 	.word	0x0000005c
        /*09d0*/ 	.word	0x00000040
        /*09d4*/ 	.short	0x010a
        /*09d6*/ 	.byte	0xff
	.zero		1


	//   ....[135]....
        /*09d8*/ 	.word	0x0000b280
        /*09dc*/ 	.word	0x0000005c
        /*09e0*/ 	.word	0x00000040
        /*09e4*/ 	.short	0x010a
        /*09e6*/ 	.byte	0xff
	.zero		1


	//   ....[136]....
        /*09e8*/ 	.word	0x0000b590
        /*09ec*/ 	.word	0x00000057
        /*09f0*/ 	.word	0x00000000
        /*09f4*/ 	.short	0x0101
        /*09f6*/ 	.byte	0xff
	.zero		1


	//   ....[137]....
        /*09f8*/ 	.word	0x0000bb80
        /*09fc*/ 	.word	0x00000002
        /*0a00*/ 	.word	0x00000000
        /*0a04*/ 	.short	0x0101
        /*0a06*/ 	.byte	0xff
	.zero		1


	//   ....[138]....
        /*0a08*/ 	.word	0x0000bdf0
        /*0a0c*/ 	.word	0x000000ff
        /*0a10*/ 	.word	0x00000000
        /*0a14*/ 	.short	0x0101
        /*0a16*/ 	.byte	0x04
	.zero		1


	//   ....[139]....
        /*0a18*/ 	.word	0x0000be10
        /*0a1c*/ 	.word	0x00000003
        /*0a20*/ 	.word	0x00000100
        /*0a24*/ 	.short	0x010a
        /*0a26*/ 	.byte	0xff
	.zero		1


	//   ....[140]....
        /*0a28*/ 	.word	0x0000be70
        /*0a2c*/ 	.word	0x00000002
        /*0a30*/ 	.word	0x00000020
        /*0a34*/ 	.short	0x010a
        /*0a36*/ 	.byte	0xff
	.zero		1


	//   ....[141]....
        /*0a38*/ 	.word	0x0000bed0
        /*0a3c*/ 	.word	0x00000002
        /*0a40*/ 	.word	0x00000020
        /*0a44*/ 	.short	0x010a
        /*0a46*/ 	.byte	0xff
	.zero		1


	//   ....[142]....
        /*0a48*/ 	.word	0x0000bf20
        /*0a4c*/ 	.word	0x00000002
        /*0a50*/ 	.word	0x00000090
        /*0a54*/ 	.short	0x010a
        /*0a56*/ 	.byte	0xff
	.zero		1


	//   ....[143]....
        /*0a58*/ 	.word	0x0000bf80
        /*0a5c*/ 	.word	0x00000000
        /*0a60*/ 	.word	0x00000000
        /*0a64*/ 	.short	0x010a
        /*0a66*/ 	.byte	0xff
	.zero		1


	//   ....[144]....
        /*0a68*/ 	.word	0x0000bfe0
        /*0a6c*/ 	.word	0x00000000
        /*0a70*/ 	.word	0x00000000
        /*0a74*/ 	.short	0x010a
        /*0a76*/ 	.byte	0xff
	.zero		1


	//   ....[145]....
        /*0a78*/ 	.word	0x0000c040
        /*0a7c*/ 	.word	0x00000000
        /*0a80*/ 	.word	0x00000000
        /*0a84*/ 	.short	0x010a
        /*0a86*/ 	.byte	0xff
	.zero		1


	//   ....[146]....
        /*0a88*/ 	.word	0x0000c090
        /*0a8c*/ 	.word	0x00000000
        /*0a90*/ 	.word	0x000000f0
        /*0a94*/ 	.short	0x010a
        /*0a96*/ 	.byte	0xff
	.zero		1


	//   ....[147]....
        /*0a98*/ 	.word	0x0000c0f0
        /*0a9c*/ 	.word	0x00000000
        /*0aa0*/ 	.word	0x000000a0
        /*0aa4*/ 	.short	0x010a
        /*0aa6*/ 	.byte	0xff
	.zero		1


	//   ....[148]....
        /*0aa8*/ 	.word	0x0000c140
        /*0aac*/ 	.word	0x00000000
        /*0ab0*/ 	.word	0x00000090
        /*0ab4*/ 	.short	0x010a
        /*0ab6*/ 	.byte	0xff
	.zero		1


	//   ....[149]....
        /*0ab8*/ 	.word	0x0000c1a0
        /*0abc*/ 	.word	0x00000000
        /*0ac0*/ 	.word	0x000000a0
        /*0ac4*/ 	.short	0x010a
        /*0ac6*/ 	.byte	0xff
	.zero		1


	//   ....[150]....
        /*0ac8*/ 	.word	0x0000c200
        /*0acc*/ 	.word	0x00000004
        /*0ad0*/ 	.word	0x00000008
        /*0ad4*/ 	.short	0x010a
        /*0ad6*/ 	.byte	0xff
	.zero		1


	//   ....[151]....
        /*0ad8*/ 	.word	0x0000c2e0
        /*0adc*/ 	.word	0x00000002
        /*0ae0*/ 	.word	0x00000008
        /*0ae4*/ 	.short	0x010a
        /*0ae6*/ 	.byte	0xff
	.zero		1


	//   ....[152]....
        /*0ae8*/ 	.word	0x0000c330
        /*0aec*/ 	.word	0x00000000
        /*0af0*/ 	.word	0x00000090
        /*0af4*/ 	.short	0x010a
        /*0af6*/ 	.byte	0xff
	.zero		1


	//   ....[153]....
        /*0af8*/ 	.word	0x0000c390
        /*0afc*/ 	.word	0x00000000
        /*0b00*/ 	.word	0x000000d0
        /*0b04*/ 	.short	0x010a
        /*0b06*/ 	.byte	0xff
	.zero		1


	//   ....[154]....
        /*0b08*/ 	.word	0x0000c3f0
        /*0b0c*/ 	.word	0x00000000
        /*0b10*/ 	.word	0x00000000
        /*0b14*/ 	.short	0x010a
        /*0b16*/ 	.byte	0xff
	.zero		1


	//   ....[155]....
        /*0b18*/ 	.word	0x0000c450
        /*0b1c*/ 	.word	0x00000000
        /*0b20*/ 	.word	0x00000000
        /*0b24*/ 	.short	0x010a
        /*0b26*/ 	.byte	0xff
	.zero		1


	//   ....[156]....
        /*0b28*/ 	.word	0x0000c4b0
        /*0b2c*/ 	.word	0x00000000
        /*0b30*/ 	.word	0x00000000
        /*0b34*/ 	.short	0x010a
        /*0b36*/ 	.byte	0xff
	.zero		1


	//   ....[157]....
        /*0b38*/ 	.word	0x0000c510
        /*0b3c*/ 	.word	0x00000000
        /*0b40*/ 	.word	0x00000000
        /*0b44*/ 	.short	0x010a
        /*0b46*/ 	.byte	0xff
	.zero		1


	//   ....[158]....
        /*0b48*/ 	.word	0x0000c570
        /*0b4c*/ 	.word	0x00000000
        /*0b50*/ 	.word	0x00000110
        /*0b54*/ 	.short	0x010a
        /*0b56*/ 	.byte	0xff
	.zero		1


	//   ....[159]....
        /*0b58*/ 	.word	0x0000c5c0
        /*0b5c*/ 	.word	0x00000000
        /*0b60*/ 	.word	0x00000090
        /*0b64*/ 	.short	0x010a
        /*0b66*/ 	.byte	0xff
	.zero		1


	//   ....[160]....
        /*0b68*/ 	.word	0x0000c620
        /*0b6c*/ 	.word	0x00000000
        /*0b70*/ 	.word	0x00000088
        /*0b74*/ 	.short	0x010a
        /*0b76*/ 	.byte	0xff
	.zero		1


	//   ....[161]....
        /*0b78*/ 	.word	0x0000c680
        /*0b7c*/ 	.word	0x00000003
        /*0b80*/ 	.word	0x00000060
        /*0b84*/ 	.short	0x010a
        /*0b86*/ 	.byte	0xff
	.zero		1


	//   ....[162]....
        /*0b88*/ 	.word	0x0000c6e0
        /*0b8c*/ 	.word	0x00000003
        /*0b90*/ 	.word	0x00000068
        /*0b94*/ 	.short	0x010a
        /*0b96*/ 	.byte	0xff
	.zero		1


	//   ....[163]....
        /*0b98*/ 	.word	0x0000c740
        /*0b9c*/ 	.word	0x00000003
        /*0ba0*/ 	.word	0x00000070
        /*0ba4*/ 	.short	0x010a
        /*0ba6*/ 	.byte	0xff
	.zero		1


	//   ....[164]....
        /*0ba8*/ 	.word	0x0000c7a0
        /*0bac*/ 	.word	0x00000003
        /*0bb0*/ 	.word	0x00000078
        /*0bb4*/ 	.short	0x010a
        /*0bb6*/ 	.byte	0xff
	.zero		1


	//   ....[165]....
        /*0bb8*/ 	.word	0x0000c800
        /*0bbc*/ 	.word	0x00000003
        /*0bc0*/ 	.word	0x00000060
        /*0bc4*/ 	.short	0x010a
        /*0bc6*/ 	.byte	0xff
	.zero		1


	//   ....[166]....
        /*0bc8*/ 	.word	0x0000c860
        /*0bcc*/ 	.word	0x00000003
        /*0bd0*/ 	.word	0x00000068
        /*0bd4*/ 	.short	0x010a
        /*0bd6*/ 	.byte	0xff
	.zero		1


	//   ....[167]....
        /*0bd8*/ 	.word	0x0000c8c0
        /*0bdc*/ 	.word	0x00000003
        /*0be0*/ 	.word	0x00000070
        /*0be4*/ 	.short	0x010a
        /*0be6*/ 	.byte	0xff
	.zero		1


	//   ....[168]....
        /*0be8*/ 	.word	0x0000c920
        /*0bec*/ 	.word	0x00000003
        /*0bf0*/ 	.word	0x00000078
        /*0bf4*/ 	.short	0x010a
        /*0bf6*/ 	.byte	0xff
	.zero		1


	//   ....[169]....
        /*0bf8*/ 	.word	0x0000c980
        /*0bfc*/ 	.word	0x00000003
        /*0c00*/ 	.word	0x00000060
        /*0c04*/ 	.short	0x010a
        /*0c06*/ 	.byte	0xff
	.zero		1


	//   ....[170]....
        /*0c08*/ 	.word	0x0000c9e0
        /*0c0c*/ 	.word	0x00000003
        /*0c10*/ 	.word	0x00000068
        /*0c14*/ 	.short	0x010a
        /*0c16*/ 	.byte	0xff
	.zero		1


	//   ....[171]....
        /*0c18*/ 	.word	0x0000ca40
        /*0c1c*/ 	.word	0x00000003
        /*0c20*/ 	.word	0x00000070
        /*0c24*/ 	.short	0x010a
        /*0c26*/ 	.byte	0xff
	.zero		1


	//   ....[172]....
        /*0c28*/ 	.word	0x0000ca90
        /*0c2c*/ 	.word	0x00000000
        /*0c30*/ 	.word	0x00000090
        /*0c34*/ 	.short	0x010a
        /*0c36*/ 	.byte	0xff
	.zero		1


	//   ....[173]....
        /*0c38*/ 	.word	0x0000caf0
        /*0c3c*/ 	.word	0x00000002
        /*0c40*/ 	.word	0x00000040
        /*0c44*/ 	.short	0x010a
        /*0c46*/ 	.byte	0xff
	.zero		1


	//   ....[174]....
        /*0c48*/ 	.word	0x0000cb40
        /*0c4c*/ 	.word	0x00000057
        /*0c50*/ 	.word	0x000000b0
        /*0c54*/ 	.short	0x010a
        /*0c56*/ 	.byte	0xff
	.zero		1


	//   ....[175]....
        /*0c58*/ 	.word	0x0000cb90
        /*0c5c*/ 	.word	0x00000003
        /*0c60*/ 	.word	0x00000040
        /*0c64*/ 	.short	0x010a
        /*0c66*/ 	.byte	0xff
	.zero		1


	//   ....[176]....
        /*0c68*/ 	.word	0x0000cbe0
        /*0c6c*/ 	.word	0x0000005b
        /*0c70*/ 	.word	0x00000040
        /*0c74*/ 	.short	0x010a
        /*0c76*/ 	.byte	0xff
	.zero		1


	//   ....[177]....
        /*0c78*/ 	.word	0x0000cc30
        /*0c7c*/ 	.word	0x0000005b
        /*0c80*/ 	.word	0x00000040
        /*0c84*/ 	.short	0x010a
        /*0c86*/ 	.byte	0xff
	.zero		1


	//   ....[178]....
        /*0c88*/ 	.word	0x0000cc80
        /*0c8c*/ 	.word	0x0000005c
        /*0c90*/ 	.word	0x00000040
        /*0c94*/ 	.short	0x010a
        /*0c96*/ 	.byte	0xff
	.zero		1


	//   ....[179]....
        /*0c98*/ 	.word	0x0000ccd0
        /*0c9c*/ 	.word	0x0000005c
        /*0ca0*/ 	.word	0x00000040
        /*0ca4*/ 	.short	0x010a
        /*0ca6*/ 	.byte	0xff
	.zero		1


	//   ....[180]....
        /*0ca8*/ 	.word	0x0000cd20
        /*0cac*/ 	.word	0x0000005c
        /*0cb0*/ 	.word	0x00000040
        /*0cb4*/ 	.short	0x010a
        /*0cb6*/ 	.byte	0xff
	.zero		1


	//   ....[181]....
        /*0cb8*/ 	.word	0x0000cd70
        /*0cbc*/ 	.word	0x0000005c
        /*0cc0*/ 	.word	0x00000040
        /*0cc4*/ 	.short	0x010a
        /*0cc6*/ 	.byte	0xff
	.zero		1


	//----- nvinfo : EIATTR_NUM_MBARRIERS
	.align		4
.L_47:
        /*0cc8*/ 	.byte	0x03, 0x38
        /*0cca*/ 	.short	0x0023


	//----- nvinfo : EIATTR_EXIT_INSTR_OFFSETS
	.align		4
        /*0ccc*/ 	.byte	0x04, 0x1c
        /*0cce*/ 	.short	(.L_49 - .L_48)


	//   ....[0]....
.L_48:
        /*0cd0*/ 	.word	0x000029a0


	//   ....[1]....
        /*0cd4*/ 	.word	0x00002ea0


	//   ....[2]....
        /*0cd8*/ 	.word	0x00002f00


	//   ....[3]....
        /*0cdc*/ 	.word	0x00004440


	//   ....[4]....
        /*0ce0*/ 	.word	0x00005db0


	//   ....[5]....
        /*0ce4*/ 	.word	0x00005df0


	//   ....[6]....
        /*0ce8*/ 	.word	0x0000bce0


	//   ....[7]....
        /*0cec*/ 	.word	0x0000bd60


	//   ....[8]....
        /*0cf0*/ 	.word	0x0000bd90


	//   ....[9]....
        /*0cf4*/ 	.word	0x0000be00


	//----- nvinfo : EIATTR_MAX_THREADS
	.align		4
.L_49:
        /*0cf8*/ 	.byte	0x04, 0x05
        /*0cfa*/ 	.short	(.L_51 - .L_50)
.L_50:
        /*0cfc*/ 	.word	0x00000100
        /*0d00*/ 	.word	0x00000001
        /*0d04*/ 	.word	0x00000001


	//----- nvinfo : EIATTR_CRS_STACK_SIZE
	.align		4
.L_51:
        /*0d08*/ 	.byte	0x04, 0x1e
        /*0d0a*/ 	.short	(.L_53 - .L_52)
.L_52:
        /*0d0c*/ 	.word	0x00000000


	//----- nvinfo : EIATTR_CBANK_PARAM_SIZE
	.align		4
.L_53:
        /*0d10*/ 	.byte	0x03, 0x19
        /*0d12*/ 	.short	0x0800


	//----- nvinfo : EIATTR_PARAM_CBANK
	.align		4
        /*0d14*/ 	.byte	0x04, 0x0a
        /*0d16*/ 	.short	(.L_55 - .L_54)
	.align		4
.L_54:
        /*0d18*/ 	.word	index@(.nv.constant0._ZN7cutlass13device_kernelINS_4gemm6kernel13GemmUniversalIN4cute5tupleIJiiiiEEENS1_10collective13CollectiveMmaINS1_35MainloopSm100TmaUmmaWarpSpecializedILi4ELi2ELi4ENS5_IJNS4_1CILi2EEENSA_ILi1EEESC_EEEEENS5_IJNSA_ILi128EEENSA_ILi256EEENSA_ILi64EEEEEENS_10tfloat32_tENS5_IJlSC_lEEESJ_SK_NS4_8TiledMMAINS4_8MMA_AtomIJNS4_23SM100_MMA_TF32_2x1SM_SSISJ_SJ_fLi128ELi256ELNS4_4UMMA5MajorE0ELSP_0ELNSO_7ScaleInE0ELSQ_0EEEEEENS4_6LayoutINS5_IJSC_SC_SC_EEENS5_IJNSA_ILi0EEESV_SV_EEEEENS5_IJNS4_10UnderscoreESY_SY_EEEEENS4_18SM100_TMA_2SM_LOADENS4_14ComposedLayoutINS4_7SwizzleILi3ELi4ELi3EEENS4_18smem_ptr_flag_bitsILi32EEENST_INS5_IJNSA_ILi8EEENSA_ILi32EEEEEENS5_IJS18_SC_EEEEEEEvNS4_8identityES11_S1C_vS1D_EENS_8epilogue10collective18CollectiveEpilogueINS1F_23Sm100TmaWarpSpecializedILi4ELi2ELi16ELb1ELb0EEEJNS5_IJSH_SG_SH_EEENS5_IJNST_ISH_SC_EENST_INS5_IJNSA_ILi16EEESB_EEENS5_IJSC_SF_EEEEEEEESJ_SK_SJ_SK_NS1F_6fusion15FusionCallbacksIS1J_NS1R_17LinearCombinationISJ_fSJ_fLNS_15FloatRoundStyleE2EEES1K_S1Q_JEEENS4_5SM1004TMEM4LOAD26SM100_TMEM_LOAD_32dp32b16xENS4_13SM90_TMA_LOADENS12_INS13_ILi2ELi4ELi3EEES16_NST_INS5_IJS17_S1M_EEENS5_IJS1M_SC_EEEEEEENS4_39AutoVectorizingCopyWithAssumedAlignmentILi128EEENS4_14SM90_TMA_STOREES26_S28_S28_EEEvvEEEEvNT_6ParamsE)
        /*0d1c*/ 	.short	0x0380
        /*0d1e*/ 	.short	0x0800


	//----- nvinfo : EIATTR_SW_WAR
	.align		4
.L_55:
        /*0d20*/ 	.byte	0x04, 0x36
        /*0d22*/ 	.short	(.L_57 - .L_56)
.L_56:
        /*0d24*/ 	.word	0x00000008
.L_57:


//--------------------- .nv.callgraph             --------------------------
	.section	.nv.callgraph,"",@"SHT_CUDA_CALLGRAPH"
	.align	4
	.sectionentsize	8
	.align		4
        /*0000*/ 	.word	0x00000000
	.align		4
        /*0004*/ 	.word	0xffffffff
	.align		4
        /*0008*/ 	.word	index@(_ZN7cutlass13device_kernelINS_4gemm6kernel13GemmUniversalIN4cute5tupleIJiiiiEEENS1_10collective13CollectiveMmaINS1_35MainloopSm100TmaUmmaWarpSpecializedILi4ELi2ELi4ENS5_IJNS4_1CILi2EEENSA_ILi1EEESC_EEEEENS5_IJNSA_ILi128EEENSA_ILi256EEENSA_ILi64EEEEEENS_10tfloat32_tENS5_IJlSC_lEEESJ_SK_NS4_8TiledMMAINS4_8MMA_AtomIJNS4_23SM100_MMA_TF32_2x1SM_SSISJ_SJ_fLi128ELi256ELNS4_4UMMA5MajorE0ELSP_0ELNSO_7ScaleInE0ELSQ_0EEEEEENS4_6LayoutINS5_IJSC_SC_SC_EEENS5_IJNSA_ILi0EEESV_SV_EEEEENS5_IJNS4_10UnderscoreESY_SY_EEEEENS4_18SM100_TMA_2SM_LOADENS4_14ComposedLayoutINS4_7SwizzleILi3ELi4ELi3EEENS4_18smem_ptr_flag_bitsILi32EEENST_INS5_IJNSA_ILi8EEENSA_ILi32EEEEEENS5_IJS18_SC_EEEEEEEvNS4_8identityES11_S1C_vS1D_EENS_8epilogue10collective18CollectiveEpilogueINS1F_23Sm100TmaWarpSpecializedILi4ELi2ELi16ELb1ELb0EEEJNS5_IJSH_SG_SH_EEENS5_IJNST_ISH_SC_EENST_INS5_IJNSA_ILi16EEESB_EEENS5_IJSC_SF_EEEEEEEESJ_SK_SJ_SK_NS1F_6fusion15FusionCallbacksIS1J_NS1R_17LinearCombinationISJ_fSJ_fLNS_15FloatRoundStyleE2EEES1K_S1Q_JEEENS4_5SM1004TMEM4LOAD26SM100_TMEM_LOAD_32dp32b16xENS4_13SM90_TMA_LOADENS12_INS13_ILi2ELi4ELi3EEES16_NST_INS5_IJS17_S1M_EEENS5_IJS1M_SC_EEEEEEENS4_39AutoVectorizingCopyWithAssumedAlignmentILi128EEENS4_14SM90_TMA_STOREES26_S28_S28_EEEvvEEEEvNT_6ParamsE)
	.align		4
        /*000c*/ 	.word	index@(__assertfail)
	.align		4
        /*0010*/ 	.word	0x00000000
	.align		4
        /*0014*/ 	.word	0xfffffffe
	.align		4
        /*0018*/ 	.word	0x00000000
	.align		4
        /*001c*/ 	.word	0xfffffffd
	.align		4
        /*0020*/ 	.word	0x00000000
	.align		4
        /*0024*/ 	.word	0xfffffffc


//--------------------- .nv.constant4             --------------------------
	.section	.nv.constant4,"a",@progbits
	.align	8
	.align		8
.nv.constant4:
        /*0000*/ 	.dword	__assertfail
	.align		8
        /*0008*/ 	.dword	__unnamed_1
	.align		8
        /*0010*/ 	.dword	__unnamed_2
	.align		8
        /*0018*/ 	.dword	_ZN40_INTERNAL_66668cd9_4_k_cu_7b01c38e_104554cuda3std3__45__cpo5beginE
	.align		8
        /*0020*/ 	.dword	_ZN40_INTERNAL_66668cd9_4_k_cu_7b01c38e_104554cuda3std3__45__cpo3endE
	.align		8
        /*0028*/ 	.dword	_ZN40_INTERNAL_66668cd9_4_k_cu_7b01c38e_104554cuda3std3__45__cpo6cbeginE
	.align		8
        /*0030*/ 	.dword	_ZN40_INTERNAL_66668cd9_4_k_cu_7b01c38e_104554cuda3std3__45__cpo4cendE
	.align		8
        /*0038*/ 	.dword	_ZN40_INTERNAL_66668cd9_4_k_cu_7b01c38e_104554cuda3std3__442_GLOBAL__N__66668cd9_4_k_cu_7b01c38e_104556ignoreE
	.align		8
        /*0040*/ 	.dword	_ZN40_INTERNAL_66668cd9_4_k_cu_7b01c38e_104554cuda3std3__419piecewise_constructE
	.align		8
        /*0048*/ 	.dword	_ZN40_INTERNAL_66668cd9_4_k_cu_7b01c38e_104554cuda3std3__48in_placeE
	.align		8
        /*0050*/ 	.dword	_ZN40_INTERNAL_66668cd9_4_k_cu_7b01c38e_104554cuda3std6ranges3__45__cpo4swapE
	.align		8
        /*0058*/ 	.dword	_ZN40_INTERNAL_66668cd9_4_k_cu_7b01c38e_104554cuda3std6ranges3__45__cpo9iter_moveE
	.align		8
        /*0060*/ 	.dword	_ZN40_INTERNAL_66668cd9_4_k_cu_7b01c38e_104554cute7productE
	.align		8
        /*0068*/ 	.dword	_ZN40_INTERNAL_66668cd9_4_k_cu_7b01c38e_104554cute1_E
	.align		8
        /*0070*/ 	.dword	$str$25
	.align		8
        /*0078*/ 	.dword	$str$26
	.align		8
        /*0080*/ 	.dword	$str$27
	.align		8
        /*0088*/ 	.dword	$str$28


//--------------------- .text._ZN7cutlass13device_kernelINS_4gemm6kernel13GemmUniversalIN4cute5tupleIJiiiiEEENS1_10collective13CollectiveMmaINS1_35MainloopSm100TmaUmmaWarpSpecializedILi4ELi2ELi4ENS5_IJNS4_1CILi2EEENSA_ILi1EEESC_EEEEENS5_IJNSA_ILi128EEENSA_ILi256EEENSA_ILi64EEEEEENS_10tfloat32_tENS5_IJlSC_lEEESJ_SK_NS4_8TiledMMAINS4_8MMA_AtomIJNS4_23SM100_MMA_TF32_2x1SM_SSISJ_SJ_fLi128ELi256ELNS4_4UMMA5MajorE0ELSP_0ELNSO_7ScaleInE0ELSQ_0EEEEEENS4_6LayoutINS5_IJSC_SC_SC_EEENS5_IJNSA_ILi0EEESV_SV_EEEEENS5_IJNS4_10UnderscoreESY_SY_EEEEENS4_18SM100_TMA_2SM_LOADENS4_14ComposedLayoutINS4_7SwizzleILi3ELi4ELi3EEENS4_18smem_ptr_flag_bitsILi32EEENST_INS5_IJNSA_ILi8EEENSA_ILi32EEEEEENS5_IJS18_SC_EEEEEEEvNS4_8identityES11_S1C_vS1D_EENS_8epilogue10collective18CollectiveEpilogueINS1F_23Sm100TmaWarpSpecializedILi4ELi2ELi16ELb1ELb0EEEJNS5_IJSH_SG_SH_EEENS5_IJNST_ISH_SC_EENST_INS5_IJNSA_ILi16EEESB_EEENS5_IJSC_SF_EEEEEEEESJ_SK_SJ_SK_NS1F_6fusion15FusionCallbacksIS1J_NS1R_17LinearCombinationISJ_fSJ_fLNS_15FloatRoundStyleE2EEES1K_S1Q_JEEENS4_5SM1004TMEM4LOAD26SM100_TMEM_LOAD_32dp32b16xENS4_13SM90_TMA_LOADENS12_INS13_ILi2ELi4ELi3EEES16_NST_INS5_IJS17_S1M_EEENS5_IJS1M_SC_EEEEEEENS4_39AutoVectorizingCopyWithAssumedAlignmentILi128EEENS4_14SM90_TMA_STOREES26_S28_S28_EEEvvEEEEvNT_6ParamsE --------------------------
	.section	.text._ZN7cutlass13device_kernelINS_4gemm6kernel13GemmUniversalIN4cute5tupleIJiiiiEEENS1_10collective13CollectiveMmaINS1_35MainloopSm100TmaUmmaWarpSpecializedILi4ELi2ELi4ENS5_IJNS4_1CILi2EEENSA_ILi1EEESC_EEEEENS5_IJNSA_ILi128EEENSA_ILi256EEENSA_ILi64EEEEEENS_10tfloat32_tENS5_IJlSC_lEEESJ_SK_NS4_8TiledMMAINS4_8MMA_AtomIJNS4_23SM100_MMA_TF32_2x1SM_SSISJ_SJ_fLi128ELi256ELNS4_4UMMA5MajorE0ELSP_0ELNSO_7ScaleInE0ELSQ_0EEEEEENS4_6LayoutINS5_IJSC_SC_SC_EEENS5_IJNSA_ILi0EEESV_SV_EEEEENS5_IJNS4_10UnderscoreESY_SY_EEEEENS4_18SM100_TMA_2SM_LOADENS4_14ComposedLayoutINS4_7SwizzleILi3ELi4ELi3EEENS4_18smem_ptr_flag_bitsILi32EEENST_INS5_IJNSA_ILi8EEENSA_ILi32EEEEEENS5_IJS18_SC_EEEEEEEvNS4_8identityES11_S1C_vS1D_EENS_8epilogue10collective18CollectiveEpilogueINS1F_23Sm100TmaWarpSpecializedILi4ELi2ELi16ELb1ELb0EEEJNS5_IJSH_SG_SH_EEENS5_IJNST_ISH_SC_EENST_INS5_IJNSA_ILi16EEESB_EEENS5_IJSC_SF_EEEEEEEESJ_SK_SJ_SK_NS1F_6fusion15FusionCallbacksIS1J_NS1R_17LinearCombinationISJ_fSJ_fLNS_15FloatRoundStyleE2EEES1K_S1Q_JEEENS4_5SM1004TMEM4LOAD26SM100_TMEM_LOAD_32dp32b16xENS4_13SM90_TMA_LOADENS12_INS13_ILi2ELi4ELi3EEES16_NST_INS5_IJS17_S1M_EEENS5_IJS1M_SC_EEEEEEENS4_39AutoVectorizingCopyWithAssumedAlignmentILi128EEENS4_14SM90_TMA_STOREES26_S28_S28_EEEvvEEEEvNT_6ParamsE,"ax",@progbits
	.align	128
.text._ZN7cutlass13device_kernelINS_4gemm6kernel13GemmUniversalIN4cute5tupleIJiiiiEEENS1_10collective13CollectiveMmaINS1_35MainloopSm100TmaUmmaWarpSpecializedILi4ELi2ELi4ENS5_IJNS4_1CILi2EEENSA_ILi1EEESC_EEEEENS5_IJNSA_ILi128EEENSA_ILi256EEENSA_ILi64EEEEEENS_10tfloat32_tENS5_IJlSC_lEEESJ_SK_NS4_8TiledMMAINS4_8MMA_AtomIJNS4_23SM100_MMA_TF32_2x1SM_SSISJ_SJ_fLi128ELi256ELNS4_4UMMA5MajorE0ELSP_0ELNSO_7ScaleInE0ELSQ_0EEEEEENS4_6LayoutINS5_IJSC_SC_SC_EEENS5_IJNSA_ILi0EEESV_SV_EEEEENS5_IJNS4_10UnderscoreESY_SY_EEEEENS4_18SM100_TMA_2SM_LOADENS4_14ComposedLayoutINS4_7SwizzleILi3ELi4ELi3EEENS4_18smem_ptr_flag_bitsILi32EEENST_INS5_IJNSA_ILi8EEENSA_ILi32EEEEEENS5_IJS18_SC_EEEEEEEvNS4_8identityES11_S1C_vS1D_EENS_8epilogue10collective18CollectiveEpilogueINS1F_23Sm100TmaWarpSpecializedILi4ELi2ELi16ELb1ELb0EEEJNS5_IJSH_SG_SH_EEENS5_IJNST_ISH_SC_EENST_INS5_IJNSA_ILi16EEESB_EEENS5_IJSC_SF_EEEEEEEESJ_SK_SJ_SK_NS1F_6fusion15FusionCallbacksIS1J_NS1R_17LinearCombinationISJ_fSJ_fLNS_15FloatRoundStyleE2EEES1K_S1Q_JEEENS4_5SM1004TMEM4LOAD26SM100_TMEM_LOAD_32dp32b16xENS4_13SM90_TMA_LOADENS12_INS13_ILi2ELi4ELi3EEES16_NST_INS5_IJS17_S1M_EEENS5_IJS1M_SC_EEEEEEENS4_39AutoVectorizingCopyWithAssumedAlignmentILi128EEENS4_14SM90_TMA_STOREES26_S28_S28_EEEvvEEEEvNT_6ParamsE:
        .type           _ZN7cutlass13device_kernelINS_4gemm6kernel13GemmUniversalIN4cute5tupleIJiiiiEEENS1_10collective13CollectiveMmaINS1_35MainloopSm100TmaUmmaWarpSpecializedILi4ELi2ELi4ENS5_IJNS4_1CILi2EEENSA_ILi1EEESC_EEEEENS5_IJNSA_ILi128EEENSA_ILi256EEENSA_ILi64EEEEEENS_10tfloat32_tENS5_IJlSC_lEEESJ_SK_NS4_8TiledMMAINS4_8MMA_AtomIJNS4_23SM100_MMA_TF32_2x1SM_SSISJ_SJ_fLi128ELi256ELNS4_4UMMA5MajorE0ELSP_0ELNSO_7ScaleInE0ELSQ_0EEEEEENS4_6LayoutINS5_IJSC_SC_SC_EEENS5_IJNSA_ILi0EEESV_SV_EEEEENS5_IJNS4_10UnderscoreESY_SY_EEEEENS4_18SM100_TMA_2SM_LOADENS4_14ComposedLayoutINS4_7SwizzleILi3ELi4ELi3EEENS4_18smem_ptr_flag_bitsILi32EEENST_INS5_IJNSA_ILi8EEENSA_ILi32EEEEEENS5_IJS18_SC_EEEEEEEvNS4_8identityES11_S1C_vS1D_EENS_8epilogue10collective18CollectiveEpilogueINS1F_23Sm100TmaWarpSpecializedILi4ELi2ELi16ELb1ELb0EEEJNS5_IJSH_SG_SH_EEENS5_IJNST_ISH_SC_EENST_INS5_IJNSA_ILi16EEESB_EEENS5_IJSC_SF_EEEEEEEESJ_SK_SJ_SK_NS1F_6fusion15FusionCallbacksIS1J_NS1R_17LinearCombinationISJ_fSJ_fLNS_15FloatRoundStyleE2EEES1K_S1Q_JEEENS4_5SM1004TMEM4LOAD26SM100_TMEM_LOAD_32dp32b16xENS4_13SM90_TMA_LOADENS12_INS13_ILi2ELi4ELi3EEES16_NST_INS5_IJS17_S1M_EEENS5_IJS1M_SC_EEEEEEENS4_39AutoVectorizingCopyWithAssumedAlignmentILi128EEENS4_14SM90_TMA_STOREES26_S28_S28_EEEvvEEEEvNT_6ParamsE,@function
        .size           _ZN7cutlass13device_kernelINS_4gemm6kernel13GemmUniversalIN4cute5tupleIJiiiiEEENS1_10collective13CollectiveMmaINS1_35MainloopSm100TmaUmmaWarpSpecializedILi4ELi2ELi4ENS5_IJNS4_1CILi2EEENSA_ILi1EEESC_EEEEENS5_IJNSA_ILi128EEENSA_ILi256EEENSA_ILi64EEEEEENS_10tfloat32_tENS5_IJlSC_lEEESJ_SK_NS4_8TiledMMAINS4_8MMA_AtomIJNS4_23SM100_MMA_TF32_2x1SM_SSISJ_SJ_fLi128ELi256ELNS4_4UMMA5MajorE0ELSP_0ELNSO_7ScaleInE0ELSQ_0EEEEEENS4_6LayoutINS5_IJSC_SC_SC_EEENS5_IJNSA_ILi0EEESV_SV_EEEEENS5_IJNS4_10UnderscoreESY_SY_EEEEENS4_18SM100_TMA_2SM_LOADENS4_14ComposedLayoutINS4_7SwizzleILi3ELi4ELi3EEENS4_18smem_ptr_flag_bitsILi32EEENST_INS5_IJNSA_ILi8EEENSA_ILi32EEEEEENS5_IJS18_SC_EEEEEEEvNS4_8identityES11_S1C_vS1D_EENS_8epilogue10collective18CollectiveEpilogueINS1F_23Sm100TmaWarpSpecializedILi4ELi2ELi16ELb1ELb0EEEJNS5_IJSH_SG_SH_EEENS5_IJNST_ISH_SC_EENST_INS5_IJNSA_ILi16EEESB_EEENS5_IJSC_SF_EEEEEEEESJ_SK_SJ_SK_NS1F_6fusion15FusionCallbacksIS1J_NS1R_17LinearCombinationISJ_fSJ_fLNS_15FloatRoundStyleE2EEES1K_S1Q_JEEENS4_5SM1004TMEM4LOAD26SM100_TMEM_LOAD_32dp32b16xENS4_13SM90_TMA_LOADENS12_INS13_ILi2ELi4ELi3EEES16_NST_INS5_IJS17_S1M_EEENS5_IJS1M_SC_EEEEEEENS4_39AutoVectorizingCopyWithAssumedAlignmentILi128EEENS4_14SM90_TMA_STOREES26_S28_S28_EEEvvEEEEvNT_6ParamsE,(.L_x_241 - _ZN7cutlass13device_kernelINS_4gemm6kernel13GemmUniversalIN4cute5tupleIJiiiiEEENS1_10collective13CollectiveMmaINS1_35MainloopSm100TmaUmmaWarpSpecializedILi4ELi2ELi4ENS5_IJNS4_1CILi2EEENSA_ILi1EEESC_EEEEENS5_IJNSA_ILi128EEENSA_ILi256EEENSA_ILi64EEEEEENS_10tfloat32_tENS5_IJlSC_lEEESJ_SK_NS4_8TiledMMAINS4_8MMA_AtomIJNS4_23SM100_MMA_TF32_2x1SM_SSISJ_SJ_fLi128ELi256ELNS4_4UMMA5MajorE0ELSP_0ELNSO_7ScaleInE0ELSQ_0EEEEEENS4_6LayoutINS5_IJSC_SC_SC_EEENS5_IJNSA_ILi0EEESV_SV_EEEEENS5_IJNS4_10UnderscoreESY_SY_EEEEENS4_18SM100_TMA_2SM_LOADENS4_14ComposedLayoutINS4_7SwizzleILi3ELi4ELi3EEENS4_18smem_ptr_flag_bitsILi32EEENST_INS5_IJNSA_ILi8EEENSA_ILi32EEEEEENS5_IJS18_SC_EEEEEEEvNS4_8identityES11_S1C_vS1D_EENS_8epilogue10collective18CollectiveEpilogueINS1F_23Sm100TmaWarpSpecializedILi4ELi2ELi16ELb1ELb0EEEJNS5_IJSH_SG_SH_EEENS5_IJNST_ISH_SC_EENST_INS5_IJNSA_ILi16EEESB_EEENS5_IJSC_SF_EEEEEEEESJ_SK_SJ_SK_NS1F_6fusion15FusionCallbacksIS1J_NS1R_17LinearCombinationISJ_fSJ_fLNS_15FloatRoundStyleE2EEES1K_S1Q_JEEENS4_5SM1004TMEM4LOAD26SM100_TMEM_LOAD_32dp32b16xENS4_13SM90_TMA_LOADENS12_INS13_ILi2ELi4ELi3EEES16_NST_INS5_IJS17_S1M_EEENS5_IJS1M_SC_EEEEEEENS4_39AutoVectorizingCopyWithAssumedAlignmentILi128EEENS4_14SM90_TMA_STOREES26_S28_S28_EEEvvEEEEvNT_6ParamsE)
        .other          _ZN7cutlass13device_kernelINS_4gemm6kernel13GemmUniversalIN4cute5tupleIJiiiiEEENS1_10collective13CollectiveMmaINS1_35MainloopSm100TmaUmmaWarpSpecializedILi4ELi2ELi4ENS5_IJNS4_1CILi2EEENSA_ILi1EEESC_EEEEENS5_IJNSA_ILi128EEENSA_ILi256EEENSA_ILi64EEEEEENS_10tfloat32_tENS5_IJlSC_lEEESJ_SK_NS4_8TiledMMAINS4_8MMA_AtomIJNS4_23SM100_MMA_TF32_2x1SM_SSISJ_SJ_fLi128ELi256ELNS4_4UMMA5MajorE0ELSP_0ELNSO_7ScaleInE0ELSQ_0EEEEEENS4_6LayoutINS5_IJSC_SC_SC_EEENS5_IJNSA_ILi0EEESV_SV_EEEEENS5_IJNS4_10UnderscoreESY_SY_EEEEENS4_18SM100_TMA_2SM_LOADENS4_14ComposedLayoutINS4_7SwizzleILi3ELi4ELi3EEENS4_18smem_ptr_flag_bitsILi32EEENST_INS5_IJNSA_ILi8EEENSA_ILi32EEEEEENS5_IJS18_SC_EEEEEEEvNS4_8identityES11_S1C_vS1D_EENS_8epilogue10collective18CollectiveEpilogueINS1F_23Sm100TmaWarpSpecializedILi4ELi2ELi16ELb1ELb0EEEJNS5_IJSH_SG_SH_EEENS5_IJNST_ISH_SC_EENST_INS5_IJNSA_ILi16EEESB_EEENS5_IJSC_SF_EEEEEEEESJ_SK_SJ_SK_NS1F_6fusion15FusionCallbacksIS1J_NS1R_17LinearCombinationISJ_fSJ_fLNS_15FloatRoundStyleE2EEES1K_S1Q_JEEENS4_5SM1004TMEM4LOAD26SM100_TMEM_LOAD_32dp32b16xENS4_13SM90_TMA_LOADENS12_INS13_ILi2ELi4ELi3EEES16_NST_INS5_IJS17_S1M_EEENS5_IJS1M_SC_EEEEEEENS4_39AutoVectorizingCopyWithAssumedAlignmentILi128EEENS4_14SM90_TMA_STOREES26_S28_S28_EEEvvEEEEvNT_6ParamsE,@"STO_CUDA_ENTRY STV_DEFAULT"
_ZN7cutlass13device_kernelINS_4gemm6kernel13GemmUniversalIN4cute5tupleIJiiiiEEENS1_10collective13CollectiveMmaINS1_35MainloopSm100TmaUmmaWarpSpecializedILi4ELi2ELi4ENS5_IJNS4_1CILi2EEENSA_ILi1EEESC_EEEEENS5_IJNSA_ILi128EEENSA_ILi256EEENSA_ILi64EEEEEENS_10tfloat32_tENS5_IJlSC_lEEESJ_SK_NS4_8TiledMMAINS4_8MMA_AtomIJNS4_23SM100_MMA_TF32_2x1SM_SSISJ_SJ_fLi128ELi256ELNS4_4UMMA5MajorE0ELSP_0ELNSO_7ScaleInE0ELSQ_0EEEEEENS4_6LayoutINS5_IJSC_SC_SC_EEENS5_IJNSA_ILi0EEESV_SV_EEEEENS5_IJNS4_10UnderscoreESY_SY_EEEEENS4_18SM100_TMA_2SM_LOADENS4_14ComposedLayoutINS4_7SwizzleILi3ELi4ELi3EEENS4_18smem_ptr_flag_bitsILi32EEENST_INS5_IJNSA_ILi8EEENSA_ILi32EEEEEENS5_IJS18_SC_EEEEEEEvNS4_8identityES11_S1C_vS1D_EENS_8epilogue10collective18CollectiveEpilogueINS1F_23Sm100TmaWarpSpecializedILi4ELi2ELi16ELb1ELb0EEEJNS5_IJSH_SG_SH_EEENS5_IJNST_ISH_SC_EENST_INS5_IJNSA_ILi16EEESB_EEENS5_IJSC_SF_EEEEEEEESJ_SK_SJ_SK_NS1F_6fusion15FusionCallbacksIS1J_NS1R_17LinearCombinationISJ_fSJ_fLNS_15FloatRoundStyleE2EEES1K_S1Q_JEEENS4_5SM1004TMEM4LOAD26SM100_TMEM_LOAD_32dp32b16xENS4_13SM90_TMA_LOADENS12_INS13_ILi2ELi4ELi3EEES16_NST_INS5_IJS17_S1M_EEENS5_IJS1M_SC_EEEEEEENS4_39AutoVectorizingCopyWithAssumedAlignmentILi128EEENS4_14SM90_TMA_STOREES26_S28_S28_EEEvvEEEEvNT_6ParamsE:
[----:B------:R-:W1:Y:S01]  /*0000*/  LDC R1, c[0x0][0x37c] ;  /* 0x0000df00ff017b82 */ /* 0x000e620000000800 */
[----:B------:R-:W2:Y:S01]  /*0010*/  S2R R80, SR_TID.X ;  /* 0x0000000000507919 */ /* 0x000ea20000002100 */
[----:B------:R-:W3:Y:S06]  /*0020*/  LDCU.64 UR6, c[0x0][0x890] ;  /* 0x00011200ff0677ac */ /* 0x000eec0008000a00 */
[----:B------:R-:W4:Y:S01]  /*0030*/  S2UR UR37, SR_CgaCtaId ;  /* 0x00000000002579c3 */ /* 0x000f220000008800 */
[----:B------:R-:W-:Y:S02]  /*0040*/  PRMT R67, RZ, 0x7610, R67 ;  /* 0x00007610ff437816 */ /* 0x000fe40000000043 */
[----:B------:R-:W-:Y:S01]  /*0050*/  ELECT P1, URZ, PT ;  /* 0x0000000000ff782f */ /* 0x000fe20003820000 */
[----:B------:R-:W1:Y:S01]  /*0060*/  LDCU.64 UR38, c[0x0][0x358] ;  /* 0x00006b00ff2677ac */ /* 0x000e620008000a00 */
[----:B---3--:R-:W-:-:S04]  /*0070*/  UISETP.NE.U32.AND UP0, UPT, UR6, URZ, UPT ;  /* 0x000000ff0600728c */ /* 0x008fc8000bf05070 */
[----:B------:R-:W-:Y:S02]  /*0080*/  UISETP.NE.AND.EX UP0, UPT, UR7, URZ, UPT, UP0 ;  /* 0x000000ff0700728c */ /* 0x000fe4000bf05300 */
[----:B----4-:R-:W-:Y:S02]  /*0090*/  ULOP3.LUT UR5, UR37, 0x1, URZ, 0xc0, !UPT ;  /* 0x0000000125057892 */ /* 0x010fe4000f8ec0ff */
[----:B------:R-:W-:Y:S01]  /*00a0*/  ULOP3.LUT UR4, UR37, 0x1, URZ, 0x3c, !UPT ;  /* 0x0000000125047892 */ /* 0x000fe2000f8e3cff */
[----:B--2---:R-:W-:-:S05]  /*00b0*/  SHF.R.U32.HI R72, RZ, 0x5, R80 ;  /* 0x00000005ff487819 */ /* 0x004fca0000011650 */
[----:B------:R-:W2:Y:S02]  /*00c0*/  SHFL.IDX PT, R0, R72, RZ, 0x1f ;  /* 0x00001fff48007589 */ /* 0x000ea400000e0000 */
[----:B--2---:R-:W-:Y:S01]  /*00d0*/  R2UR UR10, R0 ;  /* 0x00000000000a72ca */ /* 0x004fe200000e0000 */
[----:B-1----:R-:W-:-:S14]  /*00e0*/  BRA.U UP0, `(.L_x_0) ;  /* 0x00000001002c7547 */ /* 0x002fdc000b800000 */
[----:B------:R-:W1:Y:S02]  /*00f0*/  LDCU.64 UR8, c[0x0][0x888] ;  /* 0x00011100ff0877ac */ /* 0x000e640008000a00 */
[----:B-1----:R-:W-:-:S04]  /*0100*/  UISETP.NE.U32.AND UP0, UPT, UR8, URZ, UPT ;  /* 0x000000ff0800728c */ /* 0x002fc8000bf05070 */
[----:B------:R-:W-:-:S09]  /*0110*/  UISETP.NE.AND.EX UP0, UPT, UR9, URZ, UPT, UP0 ;  /* 0x000000ff0900728c */ /* 0x000fd2000bf05300 */
[----:B------:R-:W-:Y:S05]  /*0120*/  BRA.U !UP0, `(.L_x_1) ;  /* 0x0000000108107547 */ /* 0x000fea000b800000 */
[----:B------:R-:W1:Y:S02]  /*0130*/  LDC.64 R2, c[0x0][0x888] ;  /* 0x00022200ff027b82 */ /* 0x000e640000000a00 */
[----:B-1----:R1:W5:Y:S01]  /*0140*/  LDG.E R35, desc[UR38][R2.64] ;  /* 0x0000002602237981 */ /* 0x002362000c1e1900 */
[----:B------:R-:W-:Y:S01]  /*0150*/  HFMA2 R67, -RZ, RZ, 0, 5.9604644775390625e-08 ;  /* 0x00000001ff437431 */ /* 0x000fe200000001ff */
[----:B------:R-:W-:Y:S05]  /*0160*/  BRA `(.L_x_0) ;  /* 0x00000000000c7947 */ /* 0x000fea0003800000 */
.L_x_1:
[----:B------:R-:W1:Y:S01]  /*0170*/  LDCU UR8, c[0x0][0x880] ;  /* 0x00011000ff0877ac */ /* 0x000e620008000800 */
[----:B------:R-:W-:Y:S01]  /*0180*/  HFMA2 R67, -RZ, RZ, 0, 5.9604644775390625e-08 ;  /* 0x00000001ff437431 */ /* 0x000fe200000001ff */
[----:B-1----:R-:W-:-:S07]  /*0190*/  MOV R35, UR8 ;  /* 0x0000000800237c02 */ /* 0x002fce0008000f00 */
.L_x_0:
[----:B------:R-:W2:Y:S02]  /*01a0*/  LDCU.64 UR8, c[0x0][0x8b0] ;  /* 0x00011600ff0877ac */ /* 0x000ea40008000a00 */
[----:B--2---:R-:W-:-:S04]  /*01b0*/  UISETP.NE.U32.AND UP0, UPT, UR8, URZ, UPT ;  /* 0x000000ff0800728c */ /* 0x004fc8000bf05070 */
[----:B------:R-:W-:-:S09]  /*01c0*/  UISETP.NE.AND.EX UP0, UPT, UR9, URZ, UPT, UP0 ;  /* 0x000000ff0900728c */ /* 0x000fd2000bf05300 */
[----:B------:R-:W-:Y:S05]  /*01d0*/  BRA.U UP0, `(.L_x_2) ;  /* 0x0000000100247547 */ /* 0x000fea000b800000 */
[----:B------:R-:W2:Y:S02]  /*01e0*/  LDCU.64 UR8, c[0x0][0x8a8] ;  /* 0x00011500ff0877ac */ /* 0x000ea40008000a00 */
[----:B--2---:R-:W-:-:S04]  /*01f0*/  UISETP.NE.U32.AND UP0, UPT, UR8, URZ, UPT ;  /* 0x000000ff0800728c */ /* 0x004fc8000bf05070 */
[----:B------:R-:W-:-:S09]  /*0200*/  UISETP.NE.AND.EX UP0, UPT, UR9, URZ, UPT, UP0 ;  /* 0x000000ff0900728c */ /* 0x000fd2000bf05300 */
[----:B------:R-:W-:Y:S05]  /*0210*/  BRA.U !UP0, `(.L_x_3) ;  /* 0x00000001080c7547 */ /* 0x000fea000b800000 */
[----:B------:R-:W2:Y:S02]  /*0220*/  LDC.64 R32, c[0x0][0x8a8] ;  /* 0x00022a00ff207b82 */ /* 0x000ea40000000a00 */
[----:B--2---:R2:W5:Y:S01]  /*0230*/  LDG.E R32, desc[UR38][R32.64] ;  /* 0x0000002620207981 */ /* 0x004562000c1e1900 */
[----:B------:R-:W-:Y:S05]  /*0240*/  BRA `(.L_x_2) ;  /* 0x0000000000087947 */ /* 0x000fea0003800000 */
.L_x_3:
[----:B------:R-:W2:Y:S02]  /*0250*/  LDCU UR8, c[0x0][0x8a0] ;  /* 0x00011400ff0877ac */ /* 0x000ea40008000800 */
[----:B--2---:R-:W-:Y:S02]  /*0260*/  MOV R32, UR8 ;  /* 0x0000000800207c02 */ /* 0x004fe40008000f00 */
.L_x_2:
[----:B------:R-:W-:Y:S01]  /*0270*/  IMAD.U32 R0, RZ, RZ, UR10 ;  /* 0x0000000aff007e24 */ /* 0x000fe2000f8e00ff */
[----:B------:R-:W-:Y:S04]  /*0280*/  BSSY.RECONVERGENT B0, `(.L_x_4) ;  /* 0x000000c000007945 */ /* 0x000fe80003800200 */
[C---:B------:R-:W-:Y:S02]  /*0290*/  ISETP.NE.OR P2, PT, R0.reuse, 0x1, !P1 ;  /* 0x000000010000780c */ /* 0x040fe40004f45670 */
[----:B------:R-:W-:-:S11]  /*02a0*/  ISETP.NE.OR P0, PT, R0, 0x3, !P1 ;  /* 0x000000030000780c */ /* 0x000fd60004f05670 */
[----:B------:R-:W-:Y:S05]  /*02b0*/  @P2 BRA `(.L_x_5) ;  /* 0x0000000000202947 */ /* 0x000fea0003800000 */
[----:B------:R-:W3:Y:S02]  /*02c0*/  LDCU.64 UR8, c[0x0][0x348] ;  /* 0x00006900ff0877ac */ /* 0x000ee40008000a00 */
[----:B---3--:R-:W-:Y:S02]  /*02d0*/  UIADD3 UR12, UP1, UPT, UR8, 0x80, URZ ;  /* 0x00000080080c7890 */ /* 0x008fe4000ff3e0ff */
[----:B------:R-:W-:Y:S02]  /*02e0*/  UIADD3 UR8, UP0, UPT, UR8, 0x180, URZ ;  /* 0x0000018008087890 */ /* 0x000fe4000ff1e0ff */
[----:B------:R-:W-:Y:S02]  /*02f0*/  UIADD3.X UR13, UPT, UPT, URZ, UR9, URZ, UP1, !UPT ;  /* 0x00000009ff0d7290 */ /* 0x000fe40008ffe4ff */
[----:B------:R-:W-:-:S07]  /*0300*/  UIADD3.X UR9, UPT, UPT, URZ, UR9, URZ, UP0, !UPT ;  /* 0x00000009ff097290 */ /* 0x000fce00087fe4ff */
[----:B------:R3:W-:Y:S02]  /*0310*/  UTMACCTL.PF [UR12] ;  /* 0x000000000c0079b9 */ /* 0x0007e40008040000 */
[----:B------:R3:W-:Y:S02]  /*0320*/  UTMACCTL.PF [UR8] ;  /* 0x00000000080079b9 */ /* 0x0007e40008040000 */
[----:B---3--:R-:W-:Y:S01]  /*0330*/  NOP ;  /* 0x0000000000007918 */ /* 0x008fe20000000000 */
.L_x_5:
[----:B------:R-:W-:Y:S05]  /*0340*/  BSYNC.RECONVERGENT B0 ;  /* 0x0000000000007941 */ /* 0x000fea0003800200 */
.L_x_4:
[----:B------:R-:W-:Y:S04]  /*0350*/  BSSY.RECONVERGENT B0, `(.L_x_6) ;  /* 0x000000a000007945 */ /* 0x000fe80003800200 */
        /* <DEDUP_REMOVED lines=9> */
.L_x_7:
[----:B------:R-:W-:Y:S05]  /*03f0*/  BSYNC.RECONVERGENT B0 ;  /* 0x0000000000007941 */ /* 0x000fea0003800200 */
.L_x_6:
[----:B------:R-:W3:Y:S01]  /*0400*/  LDCU.64 UR8, c[0x0][0x888] ;  /* 0x00011100ff0877ac */ /* 0x000ee20008000a00 */
[----:B------:R-:W-:Y:S02]  /*0410*/  UISETP.EQ.U32.AND UP1, UPT, UR6, URZ, UPT ;  /* 0x000000ff0600728c */ /* 0x000fe4000bf22070 */
[----:B------:R-:W-:Y:S02]  /*0420*/  UPLOP3.LUT UP5, UPT, UPT, UPT, UPT, 0x80, 0x8 ;  /* 0x000000000008789c */ /* 0x000fe40003faf070 */
[----:B---3--:R-:W-:-:S04]  /*0430*/  UISETP.NE.U32.AND UP0, UPT, UR8, URZ, UPT ;  /* 0x000000ff0800728c */ /* 0x008fc8000bf05070 */
[----:B------:R-:W-:-:S04]  /*0440*/  UISETP.NE.AND.EX UP0, UPT, UR9, URZ, UPT, UP0 ;  /* 0x000000ff0900728c */ /* 0x000fc8000bf05300 */
[----:B------:R-:W-:-:S04]  /*0450*/  UISETP.EQ.OR.EX UP2, UPT, UR7, URZ, !UP0, UP1 ;  /* 0x000000ff0700728c */ /* 0x000fc8000c742710 */
[----:B------:R-:W-:-:S05]  /*0460*/  UP2UR UR48, UPR, URZ, 0x4 ;  /* 0x00000004ff307883 */ /* 0x000fca0008000000 */
[----:B------:R-:W-:Y:S07]  /*0470*/  BRA.U !UP2, `(.L_x_8) ;  /* 0x000000010a207547 */ /* 0x000fee000b800000 */
[----:B------:R-:W-:Y:S01]  /*0480*/  UISETP.NE.U32.AND UP2, UPT, UR6, URZ, UPT ;  /* 0x000000ff0600728c */ /* 0x000fe2000bf45070 */
[----:B-----5:R-:W-:Y:S01]  /*0490*/  FSETP.NEU.AND P0, PT, R35, RZ, PT ;  /* 0x000000ff2300720b */ /* 0x020fe20003f0d000 */
[----:B------:R-:W-:Y:S02]  /*04a0*/  USEL UR6, URZ, 0xffffffff, UP0 ;  /* 0xffffffffff067887 */ /* 0x000fe40008000000 */
[----:B------:R-:W-:-:S10]  /*04b0*/  UISETP.NE.AND.EX UP2, UPT, UR7, URZ, UPT, UP2 ;  /* 0x000000ff0700728c */ /* 0x000fd4000bf45320 */
[----:B------:R-:W-:Y:S01]  /*04c0*/  VOTEU.ANY UP1, P0 ;  /* 0x0000000000ff7886 */ /* 0x000fe20000020100 */
[----:B------:R-:W-:-:S04]  /*04d0*/  @!UP2 USEL UR6, URZ, 0xffffffff, UP1 ;  /* 0xffffffffff06a887 */ /* 0x000fc80008800000 */
[----:B------:R-:W-:-:S04]  /*04e0*/  ULOP3.LUT UR6, UR6, 0x1, URZ, 0xc0, !UPT ;  /* 0x0000000106067892 */ /* 0x000fc8000f8ec0ff */
[----:B------:R-:W-:-:S11]  /*04f0*/  UISETP.NE.U32.AND UP5, UPT, UR6, 0x1, UPT ;  /* 0x000000010600788c */ /* 0x000fd6000bfa5070 */
.L_x_8:
[----:B------:R-:W3:Y:S01]  /*0500*/  SHFL.IDX PT, R0, R72, RZ, 0x1f ;  /* 0x00001fff48007589 */ /* 0x000ee200000e0000 */
[----:B------:R-:W-:-:S04]  /*0510*/  UISETP.NE.AND UP1, UPT, UR10, 0x2, UPT ;  /* 0x000000020a00788c */ /* 0x000fc8000bf25270 */
[----:B------:R-:W-:Y:S02]  /*0520*/  UISETP.EQ.AND UP2, UPT, UR5, URZ, !UP1 ;  /* 0x000000ff0500728c */ /* 0x000fe4000cf42270 */
[----:B------:R-:W-:-:S04]  /*0530*/  USEL UR7, URZ, 0x1, UP1 ;  /* 0x00000001ff077887 */ /* 0x000fc80008800000 */
[----:B------:R-:W-:Y:S02]  /*0540*/  PLOP3.LUT P5, PT, P1, PT, UP2, 0x80, 0x8 ;  /* 0x000000000008781c */ /* 0x000fe40000faf028 */
[----:B---3--:R-:W-:-:S13]  /*0550*/  ISETP.NE.AND P0, PT, R0, RZ, PT ;  /* 0x000000ff0000720c */ /* 0x008fda0003f05270 */
[----:B------:R-:W-:Y:S05]  /*0560*/  @P0 BRA `(.L_x_9) ;  /* 0x0000000000440947 */ /* 0x000fea0003800000 */
[----:B------:R-:W-:Y:S01]  /*0570*/  UMOV UR8, 0x400 ;  /* 0x0000040000087882 */ /* 0x000fe20000000000 */
[----:B------:R-:W-:Y:S01]  /*0580*/  UMOV UR6, 0x1 ;  /* 0x0000000100067882 */ /* 0x000fe20000000000 */
[----:B------:R-:W-:Y:S02]  /*0590*/  ULEA UR8, UR37, UR8, 0x18 ;  /* 0x0000000825087291 */ /* 0x000fe4000f8ec0ff */
[----:B------:R-:W-:-:S04]  /*05a0*/  UIADD3 UR12, UPT, UPT, -UR6, 0x100000, URZ ;  /* 0x00100000060c7890 */ /* 0x000fc8000fffe1ff */
[----:B------:R-:W-:Y:S02]  /*05b0*/  USHF.L.U32 UR13, UR12, 0xb, URZ ;  /* 0x0000000b0c0d7899 */ /* 0x000fe400080006ff */
[----:B------:R-:W-:Y:S01]  /*05c0*/  USHF.L.U32 UR12, UR12, 0x1, URZ ;  /* 0x000000010c0c7899 */ /* 0x000fe200080006ff */
[----:B------:R-:W-:Y:S01]  /*05d0*/  ELECT P0, URZ, PT ;  /* 0x0000000000ff782f */ /* 0x000fe20003800000 */
[----:B------:R-:W3:Y:S10]  /*05e0*/  FENCE.VIEW.ASYNC.S ;  /* 0x00000000000073c6 */ /* 0x000ef40000000000 */
[----:B---3--:R3:W4:Y:S01]  /*05f0*/  SYNCS.EXCH.64 URZ, [UR8], UR12 ;  /* 0x0000000c08ff75b2 */ /* 0x0087220008000100 */
[----:B------:R3:W1:Y:S01]  /*0600*/  SYNCS.EXCH.64 URZ, [UR8+0x20], UR12 ;  /* 0x0000200c08ff75b2 */ /* 0x0006620008000100 */
[----:B------:R3:W1:Y:S01]  /*0610*/  SYNCS.EXCH.64 URZ, [UR8+0x8], UR12 ;  /* 0x0000080c08ff75b2 */ /* 0x0006620008000100 */
[----:B------:R3:W1:Y:S01]  /*0620*/  SYNCS.EXCH.64 URZ, [UR8+0x28], UR12 ;  /* 0x0000280c08ff75b2 */ /* 0x0006620008000100 */
[----:B------:R3:W1:Y:S01]  /*0630*/  SYNCS.EXCH.64 URZ, [UR8+0x10], UR12 ;  /* 0x0000100c08ff75b2 */ /* 0x0006620008000100 */
[----:B------:R3:W1:Y:S01]  /*0640*/  SYNCS.EXCH.64 URZ, [UR8+0x30], UR12 ;  /* 0x0000300c08ff75b2 */ /* 0x0006620008000100 */
[----:B------:R3:W1:Y:S01]  /*0650*/  SYNCS.EXCH.64 URZ, [UR8+0x18], UR12 ;  /* 0x0000180c08ff75b2 */ /* 0x0006620008000100 */
[----:B------:R3:W1:Y:S01]  /*0660*/  SYNCS.EXCH.64 URZ, [UR8+0x38], UR12 ;  /* 0x0000380c08ff75b2 */ /* 0x0006620008000100 */
[----:B------:R-:W-:Y:S01]  /*0670*/  NOP ;  /* 0x0000000000007918 */ /* 0x000fe20000000000 */
.L_x_9:
[----:B------:R-:W2:Y:S01]  /*0680*/  SHFL.IDX PT, R0, R72, RZ, 0x1f ;  /* 0x00001fff48007589 */ /* 0x000ea200000e0000 */
[----:B------:R-:W-:Y:S01]  /*0690*/  NOP ;  /* 0x0000000000007918 */ /* 0x000fe20000000000 */
[----:B--2---:R-:W-:-:S13]  /*06a0*/  ISETP.NE.AND P0, PT, R0, 0x1, PT ;  /* 0x000000010000780c */ /* 0x004fda0003f05270 */
[----:B------:R-:W-:Y:S05]  /*06b0*/  @P0 BRA `(.L_x_10) ;  /* 0x0000000000540947 */ /* 0x000fea0003800000 */
[----:B------:R-:W-:Y:S01]  /*06c0*/  UMOV UR9, 0x400 ;  /* 0x0000040000097882 */ /* 0x000fe20000000000 */
[----:B---3--:R-:W-:Y:S01]  /*06d0*/  UMOV UR8, 0x20 ;  /* 0x0000002000087882 */ /* 0x008fe20000000000 */
[----:B------:R-:W-:Y:S01]  /*06e0*/  UMOV UR6, 0x80 ;  /* 0x0000008000067882 */ /* 0x000fe20000000000 */
[----:B------:R-:W-:Y:S02]  /*06f0*/  ULEA UR9, UR37, UR9, 0x18 ;  /* 0x0000000925097291 */ /* 0x000fe4000f8ec0ff */
[----:B------:R-:W-:-:S04]  /*0700*/  UIADD3 UR12, UPT, UPT, -UR8, 0x100000, URZ ;  /* 0x00100000080c7890 */ /* 0x000fc8000fffe1ff */
[----:B------:R-:W-:Y:S02]  /*0710*/  USHF.L.U32 UR13, UR12, 0xb, URZ ;  /* 0x0000000b0c0d7899 */ /* 0x000fe400080006ff */
[----:B------:R-:W-:Y:S02]  /*0720*/  USHF.L.U32 UR12, UR12, 0x1, URZ ;  /* 0x000000010c0c7899 */ /* 0x000fe400080006ff */
[----:B------:R-:W-:-:S04]  /*0730*/  UIADD3 UR14, UPT, UPT, -UR6, 0x100000, URZ ;  /* 0x00100000060e7890 */ /* 0x000fc8000fffe1ff */
[----:B------:R-:W-:Y:S02]  /*0740*/  USHF.L.U32 UR15, UR14, 0xb, URZ ;  /* 0x0000000b0e0f7899 */ /* 0x000fe400080006ff */
[----:B------:R-:W-:Y:S01]  /*0750*/  USHF.L.U32 UR14, UR14, 0x1, URZ ;  /* 0x000000010e0e7899 */ /* 0x000fe200080006ff */
[----:B------:R-:W-:Y:S01]  /*0760*/  ELECT P0, URZ, PT ;  /* 0x0000000000ff782f */ /* 0x000fe20003800000 */
[----:B------:R-:W2:Y:S02]  /*0770*/  FENCE.VIEW.ASYNC.S ;  /* 0x00000000000073c6 */ /* 0x000ea40000000000 */
[----:B--2---:R2:W3:Y:S08]  /*0780*/  SYNCS.EXCH.64 URZ, [UR9+0x40], UR12 ;  /* 0x0000400c09ff75b2 */ /* 0x0044f00008000100 */
        /* <DEDUP_REMOVED lines=8> */
.L_x_10:
[----:B------:R-:W4:Y:S01]  /*0810*/  SHFL.IDX PT, R0, R72, RZ, 0x1f ;  /* 0x00001fff48007589 */ /* 0x000f2200000e0000 */
[----:B------:R-:W-:Y:S01]  /*0820*/  NOP ;  /* 0x0000000000007918 */ /* 0x000fe20000000000 */
[----:B----4-:R-:W-:-:S13]  /*0830*/  ISETP.NE.AND P0, PT, R0, 0x3, PT ;  /* 0x000000030000780c */ /* 0x010fda0003f05270 */
[----:B------:R-:W-:Y:S05]  /*0840*/  @P0 BRA `(.L_x_11) ;  /* 0x00000000002c0947 */ /* 0x000fea0003800000 */
[----:B---3--:R-:W-:Y:S01]  /*0850*/  UMOV UR8, 0x400 ;  /* 0x0000040000087882 */ /* 0x008fe20000000000 */
[----:B------:R-:W-:Y:S01]  /*0860*/  UMOV UR6, 0x20 ;  /* 0x0000002000067882 */ /* 0x000fe20000000000 */
[----:B------:R-:W-:Y:S02]  /*0870*/  ULEA UR8, UR37, UR8, 0x18 ;  /* 0x0000000825087291 */ /* 0x000fe4000f8ec0ff */
[----:B--2---:R-:W-:-:S04]  /*0880*/  UIADD3 UR12, UPT, UPT, -UR6, 0x100000, URZ ;  /* 0x00100000060c7890 */ /* 0x004fc8000fffe1ff */
[----:B------:R-:W-:Y:S02]  /*0890*/  USHF.L.U32 UR13, UR12, 0xb, URZ ;  /* 0x0000000b0c0d7899 */ /* 0x000fe400080006ff */
[----:B------:R-:W-:Y:S01]  /*08a0*/  USHF.L.U32 UR12, UR12, 0x1, URZ ;  /* 0x000000010c0c7899 */ /* 0x000fe200080006ff */
[----:B------:R-:W-:Y:S01]  /*08b0*/  ELECT P0, URZ, PT ;  /* 0x0000000000ff782f */ /* 0x000fe20003800000 */
[----:B------:R-:W2:Y:S10]  /*08c0*/  FENCE.VIEW.ASYNC.S ;  /* 0x00000000000073c6 */ /* 0x000eb40000000000 */
[----:B--2---:R4:W2:Y:S01]  /*08d0*/  SYNCS.EXCH.64 URZ, [UR8+0x80], UR12 ;  /* 0x0000800c08ff75b2 */ /* 0x0048a20008000100 */
[----:B------:R4:W3:Y:S02]  /*08e0*/  SYNCS.EXCH.64 URZ, [UR8+0x88], UR12 ;  /* 0x0000880c08ff75b2 */ /* 0x0008e40008000100 */
[----:B----4-:R-:W-:Y:S01]  /*08f0*/  NOP ;  /* 0x0000000000007918 */ /* 0x010fe20000000000 */
.L_x_11:
[----:B------:R-:W4:Y:S01]  /*0900*/  SHFL.IDX PT, R0, R72, RZ, 0x1f ;  /* 0x00001fff48007589 */ /* 0x000f2200000e0000 */
[----:B------:R-:W-:Y:S01]  /*0910*/  NOP ;  /* 0x0000000000007918 */ /* 0x000fe20000000000 */
[----:B----4-:R-:W-:-:S13]  /*0920*/  ISETP.NE.AND P0, PT, R0, 0x4, PT ;  /* 0x000000040000780c */ /* 0x010fda0003f05270 */
[----:B------:R-:W-:Y:S05]  /*0930*/  @P0 BRA `(.L_x_12) ;  /* 0x0000000000480947 */ /* 0x000fea0003800000 */
[----:B--2---:R-:W-:Y:S01]  /*0940*/  UMOV UR9, 0x1e0 ;  /* 0x000001e000097882 */ /* 0x004fe20000000000 */
[----:B---3--:R-:W-:Y:S01]  /*0950*/  UMOV UR8, 0x400 ;  /* 0x0000040000087882 */ /* 0x008fe20000000000 */
[----:B------:R-:W-:Y:S01]  /*0960*/  USEL UR9, UR9, 0x1a0, UP5 ;  /* 0x000001a009097887 */ /* 0x000fe2000a800000 */
        /* <DEDUP_REMOVED lines=10> */
[----:B--2---:R4:W2:Y:S08]  /*0a10*/  SYNCS.EXCH.64 URZ, [UR8+0x90], UR12 ;  /* 0x0000900c08ff75b2 */ /* 0x0048b00008000100 */
[----:B------:R4:W3:Y:S01]  /*0a20*/  SYNCS.EXCH.64 URZ, [UR8+0xa0], UR14 ;  /* 0x0000a00e08ff75b2 */ /* 0x0008e20008000100 */
[----:B------:R4:W1:Y:S01]  /*0a30*/  SYNCS.EXCH.64 URZ, [UR8+0x98], UR12 ;  /* 0x0000980c08ff75b2 */ /* 0x0008620008000100 */
[----:B------:R4:W1:Y:S02]  /*0a40*/  SYNCS.EXCH.64 URZ, [UR8+0xa8], UR14 ;  /* 0x0000a80e08ff75b2 */ /* 0x0008640008000100 */
[----:B----4-:R-:W-:Y:S01]  /*0a50*/  NOP ;  /* 0x0000000000007918 */ /* 0x010fe20000000000 */
.L_x_12:
[----:B------:R-:W4:Y:S01]  /*0a60*/  SHFL.IDX PT, R0, R72, RZ, 0x1f ;  /* 0x00001fff48007589 */ /* 0x000f2200000e0000 */
[----:B------:R-:W-:Y:S01]  /*0a70*/  NOP ;  /* 0x0000000000007918 */ /* 0x000fe20000000000 */
[----:B----4-:R-:W-:-:S13]  /*0a80*/  ISETP.NE.AND P0, PT, R0, 0x5, PT ;  /* 0x000000050000780c */ /* 0x010fda0003f05270 */
[----:B------:R-:W-:Y:S05]  /*0a90*/  @P0 BRA `(.L_x_13) ;  /* 0x0000000000540947 */ /* 0x000fea0003800000 */
[----:B--2---:R-:W-:Y:S01]  /*0aa0*/  UMOV UR9, 0x400 ;  /* 0x0000040000097882 */ /* 0x004fe20000000000 */
        /* <DEDUP_REMOVED lines=14> */
[----:B------:R4:W1:Y:S01]  /*0b90*/  SYNCS.EXCH.64 URZ, [UR9+0xd8], UR14 ;  /* 0x0000d80e09ff75b2 */ /* 0x0008620008000100 */
[----:B------:R4:W1:Y:S01]  /*0ba0*/  SYNCS.EXCH.64 URZ, [UR9+0xc0], UR12 ;  /* 0x0000c00c09ff75b2 */ /* 0x0008620008000100 */
[----:B------:R4:W1:Y:S01]  /*0bb0*/  SYNCS.EXCH.64 URZ, [UR9+0xe0], UR14 ;  /* 0x0000e00e09ff75b2 */ /* 0x0008620008000100 */
[----:B------:R4:W1:Y:S01]  /*0bc0*/  SYNCS.EXCH.64 URZ, [UR9+0xc8], UR12 ;  /* 0x0000c80c09ff75b2 */ /* 0x0008620008000100 */
[----:B------:R4:W1:Y:S02]  /*0bd0*/  SYNCS.EXCH.64 URZ, [UR9+0xe8], UR14 ;  /* 0x0000e80e09ff75b2 */ /* 0x0008640008000100 */
[----:B----4-:R-:W-:Y:S01]  /*0be0*/  NOP ;  /* 0x0000000000007918 */ /* 0x010fe20000000000 */
.L_x_13:
[----:B------:R-:W4:Y:S01]  /*0bf0*/  SHFL.IDX PT, R0, R72, RZ, 0x1f ;  /* 0x00001fff48007589 */ /* 0x000f2200000e0000 */
[----:B------:R-:W-:Y:S01]  /*0c00*/  ISETP.NE.OR P1, PT, RZ, UR10, !P1 ;  /* 0x0000000aff007c0c */ /* 0x000fe2000cf25670 */
        /* <DEDUP_REMOVED lines=12> */
[----:B------:R4:W3:Y:S01]  /*0cd0*/  SYNCS.EXCH.64 URZ, [UR8+0x100], UR12 ;  /* 0x0001000c08ff75b2 */ /* 0x0008e20008000100 */
[----:B------:R4:W1:Y:S01]  /*0ce0*/  SYNCS.EXCH.64 URZ, [UR8+0xf8], UR12 ;  /* 0x0000f80c08ff75b2 */ /* 0x0008620008000100 */
[----:B------:R4:W1:Y:S02]  /*0cf0*/  SYNCS.EXCH.64 URZ, [UR8+0x108], UR12 ;  /* 0x0001080c08ff75b2 */ /* 0x0008640008000100 */
[----:B----4-:R-:W-:Y:S01]  /*0d00*/  NOP ;  /* 0x0000000000007918 */ /* 0x010fe20000000000 */
.L_x_14:
[----:B------:R-:W-:Y:S01]  /*0d10*/  VOTEU.ALL UP1, P1 ;  /* 0x0000000000ff7886 */ /* 0x000fe20000820000 */
[----:B---3--:R-:W3:Y:S01]  /*0d20*/  LDCU UR8, c[0x0][0x36c] ;  /* 0x00006d80ff0877ac */ /* 0x008ee20008000800 */
[----:B------:R-:W-:Y:S01]  /*0d30*/  NOP ;  /* 0x0000000000007918 */ /* 0x000fe20000000000 */
[----:B------:R-:W-:Y:S01]  /*0d40*/  LOP3.LUT R10, R80, 0x1f, RZ, 0xc0, !PT ;  /* 0x0000001f500a7812 */ /* 0x000fe200078ec0ff */
[----:B--2---:R-:W-:Y:S01]  /*0d50*/  UMOV UR12, 0x20 ;  /* 0x00000020000c7882 */ /* 0x004fe20000000000 */
[----:B------:R-:W-:Y:S01]  /*0d60*/  @!UP1 UMOV UR6, 0x400 ;  /* 0x0000040000069882 */ /* 0x000fe20000000000 */
[----:B------:R-:W-:-:S04]  /*0d70*/  @!UP1 UIADD3 UR12, UPT, UPT, -UR12, 0x100000, URZ ;  /* 0x001000000c0c9890 */ /* 0x000fc8000fffe1ff */
[----:B------:R-:W-:Y:S02]  /*0d80*/  @!UP1 USHF.L.U32 UR13, UR12, 0xb, URZ ;  /* 0x0000000b0c0d9899 */ /* 0x000fe400080006ff */
[----:B------:R-:W-:Y:S02]  /*0d90*/  @!UP1 USHF.L.U32 UR12, UR12, 0x1, URZ ;  /* 0x000000010c0c9899 */ /* 0x000fe400080006ff */
[----:B------:R-:W-:Y:S01]  /*0da0*/  @!UP1 ULEA UR6, UR37, UR6, 0x18 ;  /* 0x0000000625069291 */ /* 0x000fe2000f8ec0ff */
[----:B------:R-:W-:Y:S01]  /*0db0*/  VOTEU.ALL UP1, P1 ;  /* 0x0000000000ff7886 */ /* 0x000fe20000820000 */
[----:B------:R-:W-:Y:S01]  /*0dc0*/  UISETP.NE.AND UP4, UPT, UR10, URZ, UPT ;  /* 0x000000ff0a00728c */ /* 0x000fe2000bf85270 */
[----:B------:R-:W2:Y:S09]  /*0dd0*/  FENCE.VIEW.ASYNC.S ;  /* 0x00000000000073c6 */ /* 0x000eb20000000000 */
[----:B--2---:R2:W4:Y:S01]  /*0de0*/  @!UP1 SYNCS.EXCH.64 URZ, [UR6+0x110], UR12 ;  /* 0x0001100c06ff95b2 */ /* 0x0045220008000100 */
[----:B---3--:R-:W-:-:S09]  /*0df0*/  UISETP.EQ.U32.AND UP1, UPT, UR8, 0x1, UPT ;  /* 0x000000010800788c */ /* 0x008fd2000bf22070 */
[----:B------:R-:W-:Y:S05]  /*0e00*/  BRA.U !UP1, `(.L_x_15) ;  /* 0x0000000109087547 */ /* 0x000fea000b800000 */
[----:B-1--4-:R-:W-:Y:S01]  /*0e10*/  UCGABAR_ARV ;  /* 0x00000000000079c7 */ /* 0x012fe20008000000 */
[----:B------:R-:W-:Y:S05]  /*0e20*/  BRA `(.L_x_16) ;  /* 0x0000000000047947 */ /* 0x000fea0003800000 */
.L_x_15:
[----:B-1--4-:R-:W-:Y:S01]  /*0e30*/  NOP ;  /* 0x0000000000007918 */ /* 0x012fe20000000000 */
.L_x_16:
[----:B------:R-:W1:Y:S01]  /*0e40*/  S2R R11, SR_CTAID.X ;  /* 0x00000000000b7919 */ /* 0x000e620000002500 */
[----:B------:R-:W-:-:S05]  /*0e50*/  CS2R.32 R68, SR_CgaSize ;  /* 0x0000000000447805 */ /* 0x000fca0000008a00 */
[----:B------:R-:W-:-:S05]  /*0e60*/  IMAD R68, R68, -0xa0, RZ ;  /* 0xffffff6044447824 */ /* 0x000fca00078e02ff */
[----:B------:R-:W-:-:S14]  /*0e70*/  R2UR UR8, R68 ;  /* 0x00000000440872ca */ /* 0x000fdc00000e0000 */
[----:B------:R-:W3:Y:S01]  /*0e80*/  LDCU UR8, c[0x0][UR8+0x2b0] ;  /* 0x00005600080877ac */ /* 0x000ee20008000800 */
[----:B------:R-:W-:-:S05]  /*0e90*/  CS2R.32 R0, SR_CgaSize ;  /* 0x0000000000007805 */ /* 0x000fca0000008a00 */
[----:B------:R-:W-:-:S06]  /*0ea0*/  IMAD R0, R0, -0xa0, RZ ;  /* 0xffffff6000007824 */ /* 0x000fcc00078e02ff */
[----:B------:R-:W4:Y:S01]  /*0eb0*/  LDC R0, c[0x0][R0+0x2a0] ;  /* 0x0000a80000007b82 */ /* 0x000f220000000800 */
[----:B------:R-:W-:Y:S01]  /*0ec0*/  PRMT R8, RZ, 0x7610, R8 ;  /* 0x00007610ff087816 */ /* 0x000fe20000000008 */
[----:B------:R-:W3:Y:S01]  /*0ed0*/  S2R R20, SR_CTAID.Y ;  /* 0x0000000000147919 */ /* 0x000ee20000002600 */
[----:B------:R-:W-:-:S05]  /*0ee0*/  CS2R.32 R68, SR_CgaSize ;  /* 0x0000000000447805 */ /* 0x000fca0000008a00 */
[----:B------:R-:W-:-:S05]  /*0ef0*/  IMAD R68, R68, -0xa0, RZ ;  /* 0xffffff6044447824 */ /* 0x000fca00078e02ff */
[----:B--2---:R-:W-:-:S14]  /*0f00*/  R2UR UR6, R68 ;  /* 0x00000000440672ca */ /* 0x004fdc00000e0000 */
[----:B------:R-:W2:Y:S01]  /*0f10*/  LDCU UR6, c[0x0][UR6+0x2b4] ;  /* 0x00005680060677ac */ /* 0x000ea20008000800 */
[----:B------:R-:W-:Y:S01]  /*0f20*/  UISETP.NE.AND UP2, UPT, UR10, 0x2, UPT ;  /* 0x000000020a00788c */ /* 0x000fe2000bf45270 */
[----:B------:R-:W3:Y:S01]  /*0f30*/  LDC R9, c[0x0][0xb24] ;  /* 0x0002c900ff097b82 */ /* 0x000ee20000000800 */
[----:B------:R-:W-:-:S05]  /*0f40*/  CS2R.32 R66, SR_CgaSize ;  /* 0x0000000000427805 */ /* 0x000fca0000008a00 */
[----:B------:R-:W-:-:S06]  /*0f50*/  IMAD R66, R66, -0xa0, RZ ;  /* 0xffffff6042427824 */ /* 0x000fcc00078e02ff */
[----:B------:R-:W4:Y:S08]  /*0f60*/  LDC R66, c[0x0][R66+0x2a4] ;  /* 0x0000a90042427b82 */ /* 0x000f300000000800 */
[----:B------:R-:W4:Y:S01]  /*0f70*/  LDC R26, c[0x0][0xb24] ;  /* 0x0002c900ff1a7b82 */ /* 0x000f220000000800 */
[----:B-1----:R-:W-:Y:S01]  /*0f80*/  I2FP.F32.U32 R4, R11 ;  /* 0x0000000b00047245 */ /* 0x002fe20000201000 */
[----:B------:R-:W-:-:S06]  /*0f90*/  IMAD.MOV.U32 R21, RZ, RZ, R11 ;  /* 0x000000ffff157224 */ /* 0x000fcc00078e000b */
[----:B------:R-:W1:Y:S01]  /*0fa0*/  S2UR UR36, SR_CTAID.Z ;  /* 0x00000000002479c3 */ /* 0x000e620000002700 */
[----:B---3--:R-:W-:Y:S02]  /*0fb0*/  ISETP.GE.AND P0, PT, R9, 0x1, PT ;  /* 0x000000010900780c */ /* 0x008fe40003f06270 */
[----:B------:R-:W-:Y:S01]  /*0fc0*/  I2FP.F32.U32 R2, R20 ;  /* 0x0000001400027245 */ /* 0x000fe20000201000 */
[----:B------:R-:W-:-:S04]  /*0fd0*/  FMUL R4, R4, UR8 ;  /* 0x0000000804047c20 */ /* 0x000fc80008400000 */
[----:B--2---:R-:W-:Y:S01]  /*0fe0*/  FMUL R2, R2, UR6 ;  /* 0x0000000602027c20 */ /* 0x004fe20008400000 */
[----:B------:R-:W2:Y:S01]  /*0ff0*/  F2I.U32.TRUNC.NTZ R68, R4 ;  /* 0x0000000400447305 */ /* 0x000ea2000020f000 */
[----:B------:R-:W3:Y:S07]  /*1000*/  LDCU UR6, c[0x0][0xb30] ;  /* 0x00016600ff0677ac */ /* 0x000eee0008000800 */
[----:B------:R-:W1:Y:S01]  /*1010*/  F2I.U32.TRUNC.NTZ R3, R2 ;  /* 0x0000000200037305 */ /* 0x000e62000020f000 */
[----:B--2---:R-:W-:-:S04]  /*1020*/  IMAD.MOV R68, RZ, RZ, -R68 ;  /* 0x000000ffff447224 */ /* 0x004fc800078e0a44 */
[----:B----4-:R-:W-:Y:S01]  /*1030*/  IMAD R68, R0, R68, R11 ;  /* 0x0000004400447224 */ /* 0x010fe200078e020b */
[----:B------:R-:W-:Y:S01]  /*1040*/  PRMT R0, RZ, 0x7610, R0 ;  /* 0x00007610ff007816 */ /* 0x000fe20000000000 */
[----:B---3--:R-:W-:Y:S01]  /*1050*/  UISETP.NE.AND UP3, UPT, UR6, 0x1, UPT ;  /* 0x000000010600788c */ /* 0x008fe2000bf65270 */
[----:B-1----:R-:W-:-:S05]  /*1060*/  IADD3 R3, PT, PT, -R3, RZ, RZ ;  /* 0x000000ff03037210 */ /* 0x002fca0007ffe1ff */
[----:B------:R-:W-:Y:S01]  /*1070*/  IMAD R66, R66, R3, R20 ;  /* 0x0000000342427224 */ /* 0x000fe200078e0214 */
[----:B------:R-:W-:Y:S06]  /*1080*/  BRA.U UP4, `(.L_x_17) ;  /* 0x0000000104247547 */ /* 0x000fec000b800000 */
[----:B------:R-:W-:Y:S01]  /*1090*/  ISETP.NE.AND P1, PT, R66, RZ, PT ;  /* 0x000000ff4200720c */ /* 0x000fe20003f25270 */
[----:B------:R-:W-:Y:S01]  /*10a0*/  IMAD.MOV.U32 R0, RZ, RZ, 0x3 ;  /* 0x00000003ff007424 */ /* 0x000fe200078e00ff */
[C---:B------:R-:W-:Y:S02]  /*10b0*/  LOP3.LUT R3, R68.reuse, 0xfffffffe, RZ, 0xc0, !PT ;  /* 0xfffffffe44037812 */ /* 0x040fe400078ec0ff */
[----:B------:R-:W-:Y:S02]  /*10c0*/  ISETP.LT.U32.OR P1, PT, R68, 0x2, !P1 ;  /* 0x000000024400780c */ /* 0x000fe40004f21470 */
[----:B------:R-:W-:Y:S02]  /*10d0*/  SHF.L.U32 R0, R0, R3, RZ ;  /* 0x0000000300007219 */ /* 0x000fe400000006ff */
[----:B------:R-:W-:Y:S02]  /*10e0*/  SEL R5, RZ, 0x1, !P1 ;  /* 0x00000001ff057807 */ /* 0x000fe40004800000 */
[----:B------:R-:W-:-:S05]  /*10f0*/  SEL R2, RZ, 0x2, !P1 ;  /* 0x00000002ff027807 */ /* 0x000fca0004800000 */
[----:B------:R-:W-:-:S05]  /*1100*/  IMAD.IADD R2, R5, 0x1, R2 ;  /* 0x0000000105027824 */ /* 0x000fca00078e0202 */
[----:B------:R-:W-:Y:S02]  /*1110*/  PRMT R8, R2, 0x7610, R8 ;  /* 0x0000761002087816 */ /* 0x000fe40000000008 */
.L_x_17:
[----:B------:R-:W-:Y:S05]  /*1120*/  @!P0 BRA `(.L_x_18) ;  /* 0x0000000000b88947 */ /* 0x000fea0003800000 */
[----:B------:R-:W1:Y:S01]  /*1130*/  LDC.64 R4, c[0x0][0xb18] ;  /* 0x0002c600ff047b82 */ /* 0x000e620000000a00 */
[----:B------:R-:W-:-:S07]  /*1140*/  ISETP.NE.AND P0, PT, R9, 0x1, PT ;  /* 0x000000010900780c */ /* 0x000fce0003f05270 */
[----:B------:R-:W2:Y:S08]  /*1150*/  LDC R14, c[0x0][0xb0c] ;  /* 0x0002c300ff0e7b82 */ /* 0x000eb00000000800 */
[----:B------:R-:W3:Y:S08]  /*1160*/  LDC R13, c[0x0][0x370] ;  /* 0x0000dc00ff0d7b82 */ /* 0x000ef00000000800 */
[----:B------:R-:W4:Y:S01]  /*1170*/  LDC R16, c[0x0][0x374] ;  /* 0x0000dd00ff107b82 */ /* 0x000f220000000800 */
[----:B-1----:R-:W-:-:S07]  /*1180*/  ISETP.NE.AND P1, PT, R4, 0x1, PT ;  /* 0x000000010400780c */ /* 0x002fce0003f25270 */
[----:B------:R-:W3:Y:S01]  /*1190*/  LDC.64 R6, c[0x0][0xb10] ;  /* 0x0002c400ff067b82 */ /* 0x000ee20000000a00 */
[----:B--2---:R-:W-:-:S07]  /*11a0*/  ISETP.NE.AND P2, PT, R14, 0x1, PT ;  /* 0x000000010e00780c */ /* 0x004fce0003f45270 */
[----:B------:R-:W1:Y:S08]  /*11b0*/  LDC R12, c[0x0][0xb20] ;  /* 0x0002c800ff0c7b82 */ /* 0x000e700000000800 */
[----:B------:R-:W2:Y:S01]  /*11c0*/  LDC.64 R2, c[0x0][0xb28] ;  /* 0x0002ca00ff027b82 */ /* 0x000ea20000000a00 */
[----:B----4-:R-:W-:-:S04]  /*11d0*/  IMAD.HI.U32 R15, R16, R5, RZ ;  /* 0x00000005100f7227 */ /* 0x010fc800078e00ff */
[----:B------:R-:W-:-:S04]  /*11e0*/  IMAD.HI.U32 R5, R20, R5, RZ ;  /* 0x0000000514057227 */ /* 0x000fc800078e00ff */
[----:B---3--:R-:W-:-:S04]  /*11f0*/  IMAD.HI.U32 R18, R13, R6, RZ ;  /* 0x000000060d127227 */ /* 0x008fc800078e00ff */
[C---:B------:R-:W-:Y:S01]  /*1200*/  IMAD.HI.U32 R22, R11.reuse, R6, RZ ;  /* 0x000000060b167227 */ /* 0x040fe200078e00ff */
[-C--:B------:R-:W-:Y:S02]  /*1210*/  @P2 SHF.R.U32.HI R13, RZ, R7.reuse, R18 ;  /* 0x00000007ff0d2219 */ /* 0x080fe40000011612 */
[-C--:B-1----:R-:W-:Y:S02]  /*1220*/  @P1 SHF.R.U32.HI R16, RZ, R12.reuse, R15 ;  /* 0x0000000cff101219 */ /* 0x082fe4000001160f */
[----:B------:R-:W-:Y:S02]  /*1230*/  SHF.R.U32.HI R5, RZ, R12, R5 ;  /* 0x0000000cff057219 */ /* 0x000fe40000011605 */
[----:B------:R-:W-:Y:S02]  /*1240*/  SHF.R.U32.HI R22, RZ, R7, R22 ;  /* 0x00000007ff167219 */ /* 0x000fe40000011616 */
[----:B------:R-:W-:Y:S01]  /*1250*/  SEL R5, R20, R5, !P1 ;  /* 0x0000000514057207 */ /* 0x000fe20004800000 */
[----:B--2---:R-:W-:Y:S01]  /*1260*/  IMAD.HI.U32 R18, R16, R2, RZ ;  /* 0x0000000210127227 */ /* 0x004fe200078e00ff */
[----:B------:R-:W-:-:S02]  /*1270*/  SEL R21, R11, R22, !P2 ;  /* 0x000000160b157207 */ /* 0x000fc40005000000 */
[----:B------:R-:W-:Y:S01]  /*1280*/  IADD3 R7, PT, PT, -R5, RZ, RZ ;  /* 0x000000ff05077210 */ /* 0x000fe20007ffe1ff */
[----:B------:R-:W-:Y:S01]  /*1290*/  IMAD.HI.U32 R6, R13, R2, RZ ;  /* 0x000000020d067227 */ /* 0x000fe200078e00ff */
[----:B------:R-:W-:-:S03]  /*12a0*/  @P0 SHF.R.U32.HI R16, RZ, R3, R18 ;  /* 0x00000003ff100219 */ /* 0x000fc60000011612 */
[----:B------:R-:W-:Y:S01]  /*12b0*/  IMAD R7, R4, R7, R20 ;  /* 0x0000000704077224 */ /* 0x000fe200078e0214 */
[----:B------:R-:W-:Y:S01]  /*12c0*/  @P0 SHF.R.U32.HI R13, RZ, R3, R6 ;  /* 0x00000003ff0d0219 */ /* 0x000fe20000011606 */
[----:B------:R-:W-:-:S04]  /*12d0*/  IMAD R16, R16, R9, RZ ;  /* 0x0000000910107224 */ /* 0x000fc800078e02ff */
[----:B------:R-:W-:Y:S01]  /*12e0*/  IMAD R6, R13, R9, RZ ;  /* 0x000000090d067224 */ /* 0x000fe200078e02ff */
[----:B------:R-:W-:-:S04]  /*12f0*/  ISETP.GE.AND P1, PT, R5, R16, PT ;  /* 0x000000100500720c */ /* 0x000fc80003f26270 */
[----:B------:R-:W-:Y:S01]  /*1300*/  ISETP.GE.OR P1, PT, R21, R6, P1 ;  /* 0x000000061500720c */ /* 0x000fe20000f26670 */
[----:B------:R-:W-:-:S05]  /*1310*/  IMAD.HI.U32 R6, R5, R2, RZ ;  /* 0x0000000205067227 */ /* 0x000fca00078e00ff */
[----:B------:R-:W-:-:S04]  /*1320*/  SHF.R.U32.HI R6, RZ, R3, R6 ;  /* 0x00000003ff067219 */ /* 0x000fc80000011606 */
[----:B------:R-:W-:-:S03]  /*1330*/  SEL R6, R5, R6, !P0 ;  /* 0x0000000605067207 */ /* 0x000fc60004000000 */
[----:B------:R-:W-:Y:S01]  /*1340*/  @!P1 IMAD.HI.U32 R12, R21, R2, RZ ;  /* 0x00000002150c9227 */ /* 0x000fe200078e00ff */
[----:B------:R-:W-:-:S04]  /*1350*/  IADD3 R2, PT, PT, -R6, RZ, RZ ;  /* 0x000000ff06027210 */ /* 0x000fc80007ffe1ff */
[----:B------:R-:W-:Y:S01]  /*1360*/  @!P1 SHF.R.U32.HI R12, RZ, R3, R12 ;  /* 0x00000003ff0c9219 */ /* 0x000fe2000001160c */
[----:B------:R-:W-:-:S03]  /*1370*/  IMAD R2, R9, R2, R5 ;  /* 0x0000000209027224 */ /* 0x000fc600078e0205 */
[----:B------:R-:W-:-:S05]  /*1380*/  @!P1 SEL R3, R21, R12, !P0 ;  /* 0x0000000c15039207 */ /* 0x000fca0004000000 */
[--C-:B------:R-:W-:Y:S02]  /*1390*/  @!P1 IMAD.IADD R6, R6, 0x1, -R3.reuse ;  /* 0x0000000106069824 */ /* 0x100fe400078e0a03 */
[----:B------:R-:W-:Y:S01]  /*13a0*/  @!P1 IMAD R3, R2, R13, R3 ;  /* 0x0000000d02039224 */ /* 0x000fe200078e0203 */
[----:B------:R-:W-:Y:S01]  /*13b0*/  IADD3 R2, PT, PT, -R21, RZ, RZ ;  /* 0x000000ff15027210 */ /* 0x000fe20007ffe1ff */
[----:B------:R-:W-:Y:S02]  /*13c0*/  @!P1 IMAD R5, R6, R9, R21 ;  /* 0x0000000906059224 */ /* 0x000fe400078e0215 */
[----:B------:R-:W-:Y:S02]  /*13d0*/  @!P1 IMAD.MOV.U32 R21, RZ, RZ, R3 ;  /* 0x000000ffff159224 */ /* 0x000fe400078e0003 */
[----:B------:R-:W-:Y:S02]  /*13e0*/  IMAD R2, R14, R2, R11 ;  /* 0x000000020e027224 */ /* 0x000fe400078e020b */
[----:B------:R-:W-:-:S02]  /*13f0*/  IMAD R20, R5, R4, R7 ;  /* 0x0000000405147224 */ /* 0x000fc400078e0207 */
[----:B------:R-:W-:Y:S02]  /*1400*/  IMAD R21, R21, R14, R2 ;  /* 0x0000000e15157224 */ /* 0x000fe400078e0202 */
.L_x_18:
[----:B------:R-:W-:Y:S05]  /*1410*/  BRA.U UP3, `(.L_x_19) ;  /* 0x0000000103407547 */ /* 0x000fea000b800000 */
[----:B------:R-:W1:Y:S08]  /*1420*/  LDC.64 R4, c[0x0][0xb10] ;  /* 0x0002c400ff047b82 */ /* 0x000e700000000a00 */
[----:B------:R-:W2:Y:S08]  /*1430*/  LDC.64 R2, c[0x0][0xb18] ;  /* 0x0002c600ff027b82 */ /* 0x000eb00000000a00 */
[----:B------:R-:W3:Y:S08]  /*1440*/  LDC R6, c[0x0][0xb20] ;  /* 0x0002c800ff067b82 */ /* 0x000ef00000000800 */
[----:B------:R-:W4:Y:S01]  /*1450*/  LDC R12, c[0x0][0xb0c] ;  /* 0x0002c300ff0c7b82 */ /* 0x000f220000000800 */
[----:B-1----:R-:W-:-:S05]  /*1460*/  IMAD.HI.U32 R4, R21, R4, RZ ;  /* 0x0000000415047227 */ /* 0x002fca00078e00ff */
[----:B------:R-:W-:Y:S01]  /*1470*/  SHF.R.U32.HI R4, RZ, R5, R4 ;  /* 0x00000005ff047219 */ /* 0x000fe20000011604 */
[----:B--2---:R-:W-:Y:S01]  /*1480*/  IMAD.HI.U32 R3, R20, R3, RZ ;  /* 0x0000000314037227 */ /* 0x004fe200078e00ff */
[----:B------:R-:W-:-:S04]  /*1490*/  ISETP.NE.AND P0, PT, R2, 0x1, PT ;  /* 0x000000010200780c */ /* 0x000fc80003f05270 */
[----:B---3--:R-:W-:-:S04]  /*14a0*/  SHF.R.U32.HI R3, RZ, R6, R3 ;  /* 0x00000006ff037219 */ /* 0x008fc80000011603 */
[----:B------:R-:W-:Y:S02]  /*14b0*/  SEL R3, R20, R3, !P0 ;  /* 0x0000000314037207 */ /* 0x000fe40004000000 */
[----:B----4-:R-:W-:-:S04]  /*14c0*/  ISETP.NE.AND P1, PT, R12, 0x1, PT ;  /* 0x000000010c00780c */ /* 0x010fc80003f25270 */
[----:B------:R-:W-:-:S05]  /*14d0*/  SEL R6, R21, R4, !P1 ;  /* 0x0000000415067207 */ /* 0x000fca0004800000 */
[----:B------:R-:W-:Y:S02]  /*14e0*/  IMAD.IADD R4, R3, 0x1, -R6 ;  /* 0x0000000103047824 */ /* 0x000fe400078e0a06 */
[----:B------:R-:W-:Y:S02]  /*14f0*/  IMAD.IADD R3, R6, 0x1, -R3 ;  /* 0x0000000106037824 */ /* 0x000fe400078e0a03 */
[----:B------:R-:W-:Y:S02]  /*1500*/  IMAD R21, R4, R12, R21 ;  /* 0x0000000c04157224 */ /* 0x000fe400078e0215 */
[----:B------:R-:W-:Y:S02]  /*1510*/  IMAD R20, R3, R2, R20 ;  /* 0x0000000203147224 */ /* 0x000fe400078e0214 */
.L_x_19:
[----:B------:R-:W-:Y:S05]  /*1520*/  BRA.U !UP1, `(.L_x_20) ;  /* 0x00000001090c7547 */ /* 0x000fea000b800000 */
[----:B------:R-:W-:Y:S01]  /*1530*/  UCGABAR_WAIT ;  /* 0x0000000000007dc7 */ /* 0x000fe20008000000 */
[----:B------:R-:W-:Y:S01]  /*1540*/  CCTL.IVALL ;  /* 0x00000000ff00798f */ /* 0x000fe20002000000 */
[----:B------:R-:W-:Y:S05]  /*1550*/  BRA `(.L_x_21) ;  /* 0x0000000000047947 */ /* 0x000fea0003800000 */
.L_x_20:
[----:B------:R-:W-:Y:S06]  /*1560*/  BAR.SYNC.DEFER_BLOCKING 0x0 ;  /* 0x0000000000007b1d */ /* 0x000fec0000010000 */
.L_x_21:
[----:B------:R-:W-:Y:S05]  /*1570*/  BRA.U UP2, `(.L_x_22) ;  /* 0x0000001502107547 */ /* 0x000fea000b800000 */
[----:B------:R-:W1:Y:S01]  /*1580*/  LDCU UR4, c[0x0][0x38c] ;  /* 0x00007180ff0477ac */ /* 0x000e620008000800 */
[----:B------:R-:W2:Y:S01]  /*1590*/  LDC R9, c[0x0][0x370] ;  /* 0x0000dc00ff097b82 */ /* 0x000ea20000000800 */
[C---:B------:R-:W-:Y:S01]  /*15a0*/  IMAD.SHL.U32 R17, R11.reuse, 0x80, RZ ;  /* 0x000000800b117824 */ /* 0x040fe200078e00ff */
[----:B------:R-:W-:Y:S01]  /*15b0*/  PLOP3.LUT P1, PT, PT, PT, UP5, 0x80, 0x8 ;  /* 0x000000000008781c */ /* 0x000fe20003f2f058 */
[----:B------:R-:W-:Y:S01]  /*15c0*/  HFMA2 R15, -RZ, RZ, 0, 5.9604644775390625e-08 ;  /* 0x00000001ff0f7431 */ /* 0x000fe200000001ff */
[----:B------:R-:W-:Y:S01]  /*15d0*/  UISETP.NE.AND UP1, UPT, UR10, URZ, UPT ;  /* 0x000000ff0a00728c */ /* 0x000fe2000bf25270 */
[----:B------:R-:W-:Y:S01]  /*15e0*/  HFMA2 R12, -RZ, RZ, 0, 0 ;  /* 0x00000000ff0c7431 */ /* 0x000fe200000001ff */
[----:B------:R-:W-:Y:S01]  /*15f0*/  ISETP.NE.AND P4, PT, R10, RZ, P5 ;  /* 0x000000ff0a00720c */ /* 0x000fe20002f85270 */
[----:B------:R-:W-:Y:S01]  /*1600*/  IMAD.SHL.U32 R16, R11, 0x40, RZ ;  /* 0x000000400b107824 */ /* 0x000fe200078e00ff */
[----:B------:R-:W3:Y:S01]  /*1610*/  LDC R0, c[0x0][0x374] ;  /* 0x0000dd00ff007b82 */ /* 0x000ee20000000800 */
[----:B------:R-:W-:Y:S01]  /*1620*/  PLOP3.LUT P1, PT, P1, PT, PT, 0x8, 0x80 ;  /* 0x000000000080781c */ /* 0x000fe20000f2e170 */
[----:B------:R-:W-:Y:S01]  /*1630*/  IMAD.MOV.U32 R14, RZ, RZ, RZ ;  /* 0x000000ffff0e7224 */ /* 0x000fe200078e00ff */
[----:B------:R-:W-:Y:S01]  /*1640*/  MOV R8, 0x1 ;  /* 0x0000000100087802 */ /* 0x000fe20000000f00 */
[----:B------:R-:W-:Y:S01]  /*1650*/  IMAD.MOV.U32 R10, RZ, RZ, RZ ;  /* 0x000000ffff0a7224 */ /* 0x000fe200078e00ff */
[----:B------:R-:W-:Y:S01]  /*1660*/  LOP3.LUT R17, R17, 0x80, RZ, 0xc0, !PT ;  /* 0x0000008011117812 */ /* 0x000fe200078ec0ff */
[----:B------:R-:W4:Y:S01]  /*1670*/  LDCU.64 UR14, c[0x0][0x348] ;  /* 0x00006900ff0e77ac */ /* 0x000f220008000a00 */
[----:B-1----:R-:W-:-:S02]  /*1680*/  UIADD3 UR5, UPT, UPT, UR4, 0x3f, URZ ;  /* 0x0000003f04057890 */ /* 0x002fc4000fffe0ff */
[----:B------:R-:W-:Y:S02]  /*1690*/  USEL UR22, UR7, 0x2, UP1 ;  /* 0x0000000207167887 */ /* 0x000fe40008800000 */
[----:B------:R-:W-:Y:S01]  /*16a0*/  USHF.R.S32.HI UR6, URZ, 0x1f, UR5 ;  /* 0x0000001fff067899 */ /* 0x000fe20008011405 */
[----:B------:R-:W-:-:S03]  /*16b0*/  UMOV UR23, URZ ;  /* 0x000000ff00177c82 */ /* 0x000fc60008000000 */
[----:B------:R-:W-:Y:S02]  /*16c0*/  ULEA.HI UR6, UR6, UR5, URZ, 0x6 ;  /* 0x0000000506067291 */ /* 0x000fe4000f8f30ff */
[----:B------:R-:W-:Y:S02]  /*16d0*/  UIADD3 UR5, UPT, UPT, UR4, -0x1, URZ ;  /* 0xffffffff04057890 */ /* 0x000fe4000fffe0ff */
[----:B------:R-:W-:Y:S02]  /*16e0*/  USHF.R.S32.HI UR6, URZ, 0x6, UR6 ;  /* 0x00000006ff067899 */ /* 0x000fe40008011406 */
[----:B------:R-:W-:Y:S02]  /*16f0*/  UISETP.GE.U32.AND UP2, UPT, UR5, -0x7f, UPT ;  /* 0xffffff810500788c */ /* 0x000fe4000bf46070 */
[----:B------:R-:W-:Y:S02]  /*1700*/  UISETP.LT.U32.AND UP0, UPT, UR6, 0x4, UPT ;  /* 0x000000040600788c */ /* 0x000fe4000bf01070 */
[----:B------:R-:W-:-:S02]  /*1710*/  UIADD3 UR4, UPT, UPT, UR4, 0x7e, URZ ;  /* 0x0000007e04047890 */ /* 0x000fc4000fffe0ff */
[----:B------:R-:W-:-:S04]  /*1720*/  USEL UR5, UR6, 0x4, UP0 ;  /* 0x0000000406057887 */ /* 0x000fc80008000000 */
[----:B------:R-:W-:Y:S02]  /*1730*/  UIADD3 UR21, UPT, UPT, UR5, -0x1, URZ ;  /* 0xffffffff05157890 */ /* 0x000fe4000fffe0ff */
[----:B------:R-:W-:Y:S02]  /*1740*/  @UP2 UIADD3 UR21, UPT, UPT, UR5, URZ, URZ ;  /* 0x000000ff05152290 */ /* 0x000fe4000fffe0ff */
[----:B------:R-:W-:Y:S02]  /*1750*/  UIADD3 UR29, UPT, UPT, UR6, -UR5, URZ ;  /* 0x80000005061d7290 */ /* 0x000fe4000fffe0ff */
[----:B------:R-:W-:Y:S02]  /*1760*/  UIADD3 UR13, UPT, UPT, UR21, 0x1, URZ ;  /* 0x00000001150d7890 */ /* 0x000fe4000fffe0ff */
[----:B--2-4-:R-:W-:-:S12]  /*1770*/  UIADD3 UR21, UPT, UPT, -UR21, URZ, URZ ;  /* 0x000000ff15157290 */ /* 0x014fd8000fffe1ff */
.L_x_42:
[----:B------:R-:W-:Y:S01]  /*1780*/  UISETP.NE.AND UP0, UPT, UR37, URZ, UPT ;  /* 0x000000ff2500728c */ /* 0x000fe2000bf05270 */
[----:B------:R-:W1:Y:S08]  /*1790*/  S2UR UR37, SR_CgaCtaId ;  /* 0x00000000002579c3 */ /* 0x000e700000008800 */
[----:B------:R-:W-:Y:S05]  /*17a0*/  BRA.U UP0, `(.L_x_23) ;  /* 0x0000000100347547 */ /* 0x000fea000b800000 */
[----:B------:R-:W2:Y:S01]  /*17b0*/  S2R R2, SR_CgaCtaId ;  /* 0x0000000000027919 */ /* 0x000ea20000008800 */
[----:B------:R-:W-:-:S04]  /*17c0*/  MOV R3, 0x400 ;  /* 0x0000040000037802 */ /* 0x000fc80000000f00 */
[----:B--2---:R-:W-:Y:S02]  /*17d0*/  LEA R3, R2, R3, 0x18 ;  /* 0x0000000302037211 */ /* 0x004fe400078ec0ff */
[----:B------:R-:W-:-:S03]  /*17e0*/  SHF.L.U32 R2, R8, 0x1f, RZ ;  /* 0x0000001f08027819 */ /* 0x000fc600000006ff */
[----:B------:R-:W-:-:S04]  /*17f0*/  IMAD R3, R10, 0x8, R3 ;  /* 0x000000080a037824 */ /* 0x000fc800078e0203 */
[----:B------:R-:W2:Y:S02]  /*1800*/  SYNCS.PHASECHK.TRANS64.TRYWAIT P0, [R3+URZ+0x100], R2 ;  /* 0x00010002030075a7 */ /* 0x000ea400080011ff */
[----:B--2---:R-:W-:Y:S05]  /*1810*/  @!P0 BRA `(.L_x_24) ;  /* 0x000000a4007c8947 */ /* 0x004fea0003800000 */
.L_x_185:
[----:B------:R-:W-:Y:S01]  /*1820*/  VIADD R10, R10, 0x1 ;  /* 0x000000010a0a7836 */ /* 0x000fe20000000000 */
[----:B------:R2:W-:Y:S04]  /*1830*/  SYNCS.ARRIVE.TRANS64.A1T0 RZ, [R3+URZ+0xf0], RZ ;  /* 0x0000f0ff03ff79a7 */ /* 0x0005e800081000ff */
[----:B------:R-:W-:-:S04]  /*1840*/  ISETP.NE.AND P0, PT, R10, 0x2, PT ;  /* 0x000000020a00780c */ /* 0x000fc80003f05270 */
[----:B------:R-:W-:Y:S02]  /*1850*/  SEL R10, R10, RZ, P0 ;  /* 0x000000ff0a0a7207 */ /* 0x000fe40000000000 */
[----:B--2---:R-:W-:-:S04]  /*1860*/  SEL R3, RZ, 0x1, P0 ;  /* 0x00000001ff037807 */ /* 0x004fc80000000000 */
[----:B------:R-:W-:-:S07]  /*1870*/  LOP3.LUT R8, R8, R3, RZ, 0x3c, !PT ;  /* 0x0000000308087212 */ /* 0x000fce00078e3cff */
.L_x_23:
[----:B------:R-:W-:Y:S01]  /*1880*/  UMOV UR7, 0x400 ;  /* 0x0000040000077882 */ /* 0x000fe20000000000 */
[----:B------:R-:W-:Y:S01]  /*1890*/  LEA.HI R3, R21, R21, RZ, 0x1 ;  /* 0x0000001515037211 */ /* 0x000fe200078f08ff */
[----:B-1----:R-:W-:Y:S01]  /*18a0*/  ULEA UR7, UR37, UR7, 0x18 ;  /* 0x0000000725077291 */ /* 0x002fe2000f8ec0ff */
[----:B------:R-:W-:Y:S01]  /*18b0*/  SHF.L.U32 R2, R15, 0x1f, RZ ;  /* 0x0000001f0f027819 */ /* 0x000fe200000006ff */
[----:B------:R-:W-:Y:S01]  /*18c0*/  UISETP.GE.U32.AND UP0, UPT, UR4, 0x7f, UPT ;  /* 0x0000007f0400788c */ /* 0x000fe2000bf06070 */
[----:B------:R-:W-:Y:S01]  /*18d0*/  R2UR UR35, R16 ;  /* 0x00000000102372ca */ /* 0x000fe200000e0000 */
[----:B------:R-:W-:Y:S01]  /*18e0*/  ULEA UR8, UR23, UR7, 0x3 ;  /* 0x0000000717087291 */ /* 0x000fe2000f8e18ff */
[----:B------:R-:W-:Y:S01]  /*18f0*/  IMAD.SHL.U32 R3, R3, 0x40, RZ ;  /* 0x0000004003037824 */ /* 0x000fe200078e00ff */
[----:B------:R-:W-:Y:S01]  /*1900*/  R2UR UR19, R17 ;  /* 0x00000000111372ca */ /* 0x000fe200000e0000 */
[----:B------:R-:W-:-:S03]  /*1910*/  UMOV UR30, URZ ;  /* 0x000000ff001e7c82 */ /* 0x000fc60008000000 */
[----:B------:R-:W-:-:S03]  /*1920*/  LOP3.LUT R3, R3, 0xffffff80, RZ, 0xc0, !PT ;  /* 0xffffff8003037812 */ /* 0x000fc600078ec0ff */
[----:B------:R1:W2:Y:S01]  /*1930*/  SYNCS.PHASECHK.TRANS64.TRYWAIT P0, [UR8+0x20], R2 ;  /* 0x00002002ff0075a7 */ /* 0x0002a20008001108 */
[----:B------:R-:W-:Y:S02]  /*1940*/  R2UR UR9, R3 ;  /* 0x00000000030972ca */ /* 0x000fe400000e0000 */
[----:B------:R-:W-:-:S11]  /*1950*/  R2UR UR8, R20 ;  /* 0x00000000140872ca */ /* 0x000fd600000e0000 */
[----:B------:R-:W-:Y:S02]  /*1960*/  ULOP3.LUT UR35, UR9, 0x40, UR35, 0xf8, !UPT ;  /* 0x0000004009237892 */ /* 0x000fe4000f8ef823 */
[----:B------:R-:W-:Y:S01]  /*1970*/  ULEA UR19, UR8, UR19, 0x8 ;  /* 0x0000001308137291 */ /* 0x000fe2000f8e40ff */
[----:B------:R-:W-:Y:S11]  /*1980*/  BRA.U !UP0, `(.L_x_25) ;  /* 0x0000000108f07547 */ /* 0x000ff6000b800000 */
[----:B------:R-:W-:Y:S01]  /*1990*/  UMOV UR31, UR21 ;  /* 0x00000015001f7c82 */ /* 0x000fe20008000000 */
[----:B------:R-:W-:Y:S01]  /*19a0*/  UMOV UR44, UR23 ;  /* 0x00000017002c7c82 */ /* 0x000fe20008000000 */
[----:B------:R-:W-:-:S05]  /*19b0*/  UMOV UR26, 0x20 ;  /* 0x00000020001a7882 */ /* 0x000fca0000000000 */
.L_x_31:
[----:B------:R-:W-:Y:S01]  /*19c0*/  ULEA UR33, UR44, UR7, 0x3 ;  /* 0x000000072c217291 */ /* 0x000fe2000f8e18ff */
[----:B------:R-:W-:Y:S01]  /*19d0*/  @P5 MOV R3, 0x18000 ;  /* 0x0001800000035802 */ /* 0x000fe20000000f00 */
[----:B-12---:R-:W-:Y:S10]  /*19e0*/  @P0 BRA `(.L_x_26) ;  /* 0x00000000000c0947 */ /* 0x006ff40003800000 */
[----:B------:R-:W-:-:S04]  /*19f0*/  SHF.L.U32 R5, R15, 0x1f, RZ ;  /* 0x0000001f0f057819 */ /* 0x000fc800000006ff */
[----:B------:R-:W2:Y:S02]  /*1a00*/  SYNCS.PHASECHK.TRANS64.TRYWAIT P0, [UR33+0x20], R5 ;  /* 0x00002005ff0075a7 */ /* 0x000ea40008001121 */
[----:B--2---:R-:W-:Y:S05]  /*1a10*/  @!P0 BRA `(.L_x_27) ;  /* 0x000000a400108947 */ /* 0x004fea0003800000 */
.L_x_26:
[----:B------:R2:W-:Y:S01]  /*1a20*/  @P5 SYNCS.ARRIVE.TRANS64 RZ, [UR33], R3 ;  /* 0x00000003ffff59a7 */ /* 0x0005e20008000021 */
[----:B------:R-:W-:Y:S02]  /*1a30*/  ULOP3.LUT UR8, UR22, 0x2, URZ, 0xfc, !UPT ;  /* 0x0000000216087892 */ /* 0x000fe4000f8efcff */
[----:B------:R-:W-:Y:S02]  /*1a40*/  UIADD3 UR31, UPT, UPT, UR31, 0x1, URZ ;  /* 0x000000011f1f7890 */ /* 0x000fe4000fffe0ff */
[----:B------:R-:W-:Y:S02]  /*1a50*/  UISETP.NE.AND UP0, UPT, UR8, 0x2, UPT ;  /* 0x000000020800788c */ /* 0x000fe4000bf05270 */
[----:B------:R-:W-:-:S07]  /*1a60*/  UISETP.NE.AND UP2, UPT, UR31, 0x1, UPT ;  /* 0x000000011f00788c */ /* 0x000fce000bf45270 */
[----:B------:R-:W-:Y:S05]  /*1a70*/  BRA.U UP0, `(.L_x_28) ;  /* 0x0000000100047547 */ /* 0x000fea000b800000 */
[----:B------:R-:W-:Y:S05]  /*1a80*/  BPT.TRAP 0x1 ;  /* 0x000000040000795c */ /* 0x000fea0000300000 */
.L_x_28:
[----:B------:R-:W-:Y:S04]  /*1a90*/  BSSY.RECONVERGENT B0, `(.L_x_29) ;  /* 0x0000003000007945 */ /* 0x000fe80003800200 */
[----:B------:R-:W-:Y:S05]  /*1aa0*/  @!P4 BRA `(.L_x_30) ;  /* 0x000000000004c947 */ /* 0x000fea0003800000 */
[----:B------:R-:W-:Y:S05]  /*1ab0*/  BPT.TRAP 0x1 ;  /* 0x000000040000795c */ /* 0x000fea0000300000 */
.L_x_30:
[----:B------:R-:W-:Y:S05]  /*1ac0*/  BSYNC.RECONVERGENT B0 ;  /* 0x0000000000007941 */ /* 0x000fea0003800200 */
.L_x_29:
[----:B------:R-:W-:Y:S02]  /*1ad0*/  UIADD3 UR23, UPT, UPT, UR44, 0x1, URZ ;  /* 0x000000012c177890 */ /* 0x000fe4000fffe0ff */
[----:B------:R-:W-:Y:S02]  /*1ae0*/  ULEA UR24, UR44, UR7, 0xe ;  /* 0x000000072c187291 */ /* 0x000fe4000f8e70ff */
[----:B------:R-:W-:Y:S02]  /*1af0*/  UISETP.NE.AND UP0, UPT, UR23, 0x4, UPT ;  /* 0x000000041700788c */ /* 0x000fe4000bf05270 */
[----:B------:R-:W-:Y:S02]  /*1b00*/  UIADD3 UR42, UP1, UPT, UR14, 0x80, URZ ;  /* 0x000000800e2a7890 */ /* 0x000fe4000ff3e0ff */
[----:B------:R-:W-:Y:S02]  /*1b10*/  USEL UR9, URZ, 0x1, UP0 ;  /* 0x00000001ff097887 */ /* 0x000fe40008000000 */
[----:B------:R-:W-:-:S02]  /*1b20*/  USEL UR23, UR23, URZ, UP0 ;  /* 0x000000ff17177287 */ /* 0x000fc40008000000 */
[----:B------:R-:W-:Y:S02]  /*1b30*/  UIADD3 UR40, UP0, UPT, UR14, 0x180, URZ ;  /* 0x000001800e287890 */ /* 0x000fe4000ff1e0ff */
[----:B------:R-:W-:Y:S01]  /*1b40*/  ULEA UR8, UR23, UR7, 0x3 ;  /* 0x0000000717087291 */ /* 0x000fe2000f8e18ff */
[----:B------:R-:W-:Y:S01]  /*1b50*/  LOP3.LUT R15, R15, UR9, RZ, 0x3c, !PT ;  /* 0x000000090f0f7c12 */ /* 0x000fe2000f8e3cff */
[----:B------:R-:W-:Y:S02]  /*1b60*/  UIADD3 UR34, UPT, UPT, UR26, -0x20, URZ ;  /* 0xffffffe01a227890 */ /* 0x000fe4000fffe0ff */
[----:B------:R-:W-:Y:S01]  /*1b70*/  ULOP3.LUT UR33, UR33, 0xfefffff8, URZ, 0xc0, !UPT ;  /* 0xfefffff821217892 */ /* 0x000fe2000f8ec0ff */
[----:B-1----:R-:W-:Y:S01]  /*1b80*/  SHF.L.U32 R2, R15, 0x1f, RZ ;  /* 0x0000001f0f027819 */ /* 0x002fe200000006ff */
[----:B------:R-:W-:Y:S02]  /*1b90*/  UIADD3.X UR43, UPT, UPT, URZ, UR15, URZ, UP1, !UPT ;  /* 0x0000000fff2b7290 */ /* 0x000fe40008ffe4ff */
[----:B------:R-:W-:Y:S01]  /*1ba0*/  UIADD3 UR32, UPT, UPT, UR24, 0x8400, URZ ;  /* 0x0000840018207890 */ /* 0x000fe2000fffe0ff */
[----:B------:R4:W1:Y:S01]  /*1bb0*/  SYNCS.PHASECHK.TRANS64.TRYWAIT P0, [UR8+0x20], R2 ;  /* 0x00002002ff0075a7 */ /* 0x0008620008001108 */
[----:B------:R-:W-:-:S02]  /*1bc0*/  ULEA UR8, UR44, UR7, 0xf ;  /* 0x000000072c087291 */ /* 0x000fc4000f8e78ff */
[----:B------:R-:W-:Y:S02]  /*1bd0*/  UIADD3 UR24, UPT, UPT, UR24, 0xa400, URZ ;  /* 0x0000a40018187890 */ /* 0x000fe4000fffe0ff */
[----:B------:R-:W-:Y:S02]  /*1be0*/  UIADD3.X UR41, UPT, UPT, URZ, UR15, URZ, UP0, !UPT ;  /* 0x0000000fff297290 */ /* 0x000fe400087fe4ff */
[----:B------:R-:W-:Y:S02]  /*1bf0*/  UIADD3 UR16, UPT, UPT, UR8, 0x18400, URZ ;  /* 0x0001840008107890 */ /* 0x000fe4000fffe0ff */
[----:B------:R-:W-:Y:S01]  /*1c00*/  UIADD3 UR8, UPT, UPT, UR8, 0x1c400, URZ ;  /* 0x0001c40008087890 */ /* 0x000fe2000fffe0ff */
[----:B------:R-:W-:Y:S01]  /*1c10*/  UMOV UR38, 0x0 ;  /* 0x0000000000267882 */ /* 0x000fe20000000000 */
[----:B------:R-:W-:Y:S01]  /*1c20*/  UMOV UR39, 0x10000000 ;  /* 0x1000000000277882 */ /* 0x000fe20000000000 */
[----:B------:R-:W-:Y:S01]  /*1c30*/  UMOV UR27, UR35 ;  /* 0x00000023001b7c82 */ /* 0x000fe20008000000 */
[----:B------:R-:W-:Y:S01]  /*1c40*/  UMOV UR28, UR36 ;  /* 0x00000024001c7c82 */ /* 0x000fe20008000000 */
[----:B------:R-:W-:Y:S01]  /*1c50*/  UMOV UR25, UR33 ;  /* 0x0000002100197c82 */ /* 0x000fe20008000000 */
[----:B------:R-:W-:Y:S01]  /*1c60*/  UMOV UR20, UR36 ;  /* 0x0000002400147c82 */ /* 0x000fe20008000000 */
[----:B------:R-:W-:Y:S01]  /*1c70*/  UMOV UR17, UR33 ;  /* 0x0000002100117c82 */ /* 0x000fe20008000000 */
[----:B------:R-:W-:Y:S01]  /*1c80*/  UMOV UR18, UR34 ;  /* 0x0000002200127c82 */ /* 0x000fe20008000000 */
[----:B------:R-:W-:Y:S01]  /*1c90*/  UTMALDG.3D.2CTA [UR32], [UR42], desc[UR38] ;  /* 0x000026202a0075b4 */ /* 0x000fe20008211000 */
[----:B------:R-:W-:Y:S01]  /*1ca0*/  UMOV UR10, UR26 ;  /* 0x0000001a000a7c82 */ /* 0x000fe20008000000 */
[----:B------:R-:W-:Y:S01]  /*1cb0*/  UMOV UR11, UR19 ;  /* 0x00000013000b7c82 */ /* 0x000fe20008000000 */
[----:B------:R-:W-:Y:S01]  /*1cc0*/  UMOV UR12, UR36 ;  /* 0x00000024000c7c82 */ /* 0x000fe20008000000 */
[----:B------:R-:W-:Y:S01]  /*1cd0*/  UMOV UR9, UR33 ;  /* 0x0000002100097c82 */ /* 0x000fe20008000000 */
[----:B------:R-:W-:Y:S01]  /*1ce0*/  UMOV UR30, UR13 ;  /* 0x0000000d001e7c82 */ /* 0x000fe20008000000 */
[----:B------:R-:W-:Y:S01]  /*1cf0*/  UMOV UR44, UR23 ;  /* 0x00000017002c7c82 */ /* 0x000fe20008000000 */
[----:B------:R2:W-:Y:S01]  /*1d00*/  UTMALDG.3D.2CTA [UR24], [UR42], desc[UR38] ;  /* 0x000026182a0075b4 */ /* 0x0005e20008211000 */
[----:B------:R4:W-:Y:S01]  /*1d10*/  UTMALDG.3D.2CTA [UR16], [UR40], desc[UR38] ;  /* 0x00002610280075b4 */ /* 0x0009e20008211000 */
[----:B------:R4:W-:Y:S01]  /*1d20*/  UTMALDG.3D.2CTA [UR8], [UR40], desc[UR38] ;  /* 0x00002608280075b4 */ /* 0x0009e20008211000 */
[----:B--2---:R-:W-:Y:S01]  /*1d30*/  UIADD3 UR26, UPT, UPT, UR26, 0x40, URZ ;  /* 0x000000401a1a7890 */ /* 0x004fe2000fffe0ff */
[----:B----4-:R-:W-:Y:S11]  /*1d40*/  BRA.U UP2, `(.L_x_31) ;  /* 0xfffffffd021c7547 */ /* 0x010ff6000b83ffff */
.L_x_25:
[----:B------:R-:W-:Y:S01]  /*1d50*/  ULEA UR8, UR23, UR7, 0x3 ;  /* 0x0000000717087291 */ /* 0x000fe2000f8e18ff */
[----:B-1----:R-:W-:Y:S01]  /*1d60*/  SHF.L.U32 R2, R15, 0x1f, RZ ;  /* 0x0000001f0f027819 */ /* 0x002fe200000006ff */
[----:B------:R-:W-:Y:S01]  /*1d70*/  @!P1 SYNCS.ARRIVE.TRANS64.A1T0 RZ, [UR7+0x88], RZ ;  /* 0x000088ffffff99a7 */ /* 0x000fe20008100007 */
[----:B------:R-:W-:-:S06]  /*1d80*/  UISETP.GT.AND UP0, UPT, UR6, UR5, UPT ;  /* 0x000000050600728c */ /* 0x000fcc000bf04270 */
[----:B--2---:R1:W2:Y:S03]  /*1d90*/  SYNCS.PHASECHK.TRANS64.TRYWAIT P0, [UR8+0x20], R2 ;  /* 0x00002002ff0075a7 */ /* 0x0042a60008001108 */
[----:B------:R-:W-:Y:S05]  /*1da0*/  BRA.U !UP0, `(.L_x_32) ;  /* 0x0000000108e87547 */ /* 0x000fea000b800000 */
[----:B------:R-:W-:Y:S01]  /*1db0*/  UIADD3 UR31, UPT, UPT, UR29, UR30, URZ ;  /* 0x0000001e1d1f7290 */ /* 0x000fe2000fffe0ff */
[----:B------:R-:W-:-:S11]  /*1dc0*/  UMOV UR44, UR23 ;  /* 0x00000017002c7c82 */ /* 0x000fd60008000000 */
.L_x_38:
[----:B------:R-:W-:Y:S01]  /*1dd0*/  ULEA UR33, UR44, UR7, 0x3 ;  /* 0x000000072c217291 */ /* 0x000fe2000f8e18ff */
[----:B--2---:R-:W-:Y:S01]  /*1de0*/  @P5 MOV R3, 0x18000 ;  /* 0x0001800000035802 */ /* 0x004fe20000000f00 */
[----:B-12---:R-:W-:Y:S10]  /*1df0*/  @P0 BRA `(.L_x_33) ;  /* 0x00000000000c0947 */ /* 0x006ff40003800000 */
[----:B------:R-:W-:-:S04]  /*1e00*/  SHF.L.U32 R5, R15, 0x1f, RZ ;  /* 0x0000001f0f057819 */ /* 0x000fc800000006ff */
[----:B------:R-:W2:Y:S02]  /*1e10*/  SYNCS.PHASECHK.TRANS64.TRYWAIT P0, [UR33+0x20], R5 ;  /* 0x00002005ff0075a7 */ /* 0x000ea40008001121 */
[----:B--2---:R-:W-:Y:S05]  /*1e20*/  @!P0 BRA `(.L_x_34) ;  /* 0x000000a000248947 */ /* 0x004fea0003800000 */
.L_x_33:
[----:B------:R2:W-:Y:S01]  /*1e30*/  @P5 SYNCS.ARRIVE.TRANS64 RZ, [UR33], R3 ;  /* 0x00000003ffff59a7 */ /* 0x0005e20008000021 */
[----:B------:R-:W-:-:S04]  /*1e40*/  ULOP3.LUT UR8, UR22, 0x2, URZ, 0xfc, !UPT ;  /* 0x0000000216087892 */ /* 0x000fc8000f8efcff */
[----:B------:R-:W-:-:S09]  /*1e50*/  UISETP.NE.AND UP0, UPT, UR8, 0x2, UPT ;  /* 0x000000020800788c */ /* 0x000fd2000bf05270 */
[----:B------:R-:W-:Y:S05]  /*1e60*/  BRA.U UP0, `(.L_x_35) ;  /* 0x0000000100047547 */ /* 0x000fea000b800000 */
[----:B------:R-:W-:Y:S05]  /*1e70*/  BPT.TRAP 0x1 ;  /* 0x000000040000795c */ /* 0x000fea0000300000 */
.L_x_35:
[----:B------:R-:W-:Y:S04]  /*1e80*/  BSSY.RECONVERGENT B0, `(.L_x_36) ;  /* 0x0000003000007945 */ /* 0x000fe80003800200 */
[----:B------:R-:W-:Y:S05]  /*1e90*/  @!P4 BRA `(.L_x_37) ;  /* 0x000000000004c947 */ /* 0x000fea0003800000 */
[----:B------:R-:W-:Y:S05]  /*1ea0*/  BPT.TRAP 0x1 ;  /* 0x000000040000795c */ /* 0x000fea0000300000 */
.L_x_37:
[----:B------:R-:W-:Y:S05]  /*1eb0*/  BSYNC.RECONVERGENT B0 ;  /* 0x0000000000007941 */ /* 0x000fea0003800200 */
.L_x_36:
[----:B------:R-:W-:Y:S02]  /*1ec0*/  UIADD3 UR23, UPT, UPT, UR44, 0x1, URZ ;  /* 0x000000012c177890 */ /* 0x000fe4000fffe0ff */
[----:B------:R-:W-:Y:S02]  /*1ed0*/  ULEA UR24, UR44, UR7, 0xe ;  /* 0x000000072c187291 */ /* 0x000fe4000f8e70ff */
[----:B------:R-:W-:Y:S02]  /*1ee0*/  UISETP.NE.AND UP0, UPT, UR23, 0x4, UPT ;  /* 0x000000041700788c */ /* 0x000fe4000bf05270 */
[----:B------:R-:W-:Y:S02]  /*1ef0*/  UIADD3 UR42, UP1, UPT, UR14, 0x80, URZ ;  /* 0x000000800e2a7890 */ /* 0x000fe4000ff3e0ff */
[----:B------:R-:W-:Y:S02]  /*1f00*/  USEL UR9, URZ, 0x1, UP0 ;  /* 0x00000001ff097887 */ /* 0x000fe40008000000 */
[----:B------:R-:W-:-:S02]  /*1f10*/  USEL UR23, UR23, URZ, UP0 ;  /* 0x000000ff17177287 */ /* 0x000fc40008000000 */
[----:B------:R-:W-:Y:S02]  /*1f20*/  USHF.L.U32 UR34, UR30, 0x6, URZ ;  /* 0x000000061e227899 */ /* 0x000fe400080006ff */
[----:B------:R-:W-:Y:S01]  /*1f30*/  ULEA UR8, UR23, UR7, 0x3 ;  /* 0x0000000717087291 */ /* 0x000fe2000f8e18ff */
[----:B------:R-:W-:Y:S01]  /*1f40*/  LOP3.LUT R15, R15, UR9, RZ, 0x3c, !PT ;  /* 0x000000090f0f7c12 */ /* 0x000fe2000f8e3cff */
[----:B------:R-:W-:Y:S02]  /*1f50*/  UIADD3 UR40, UP0, UPT, UR14, 0x180, URZ ;  /* 0x000001800e287890 */ /* 0x000fe4000ff1e0ff */
[----:B------:R-:W-:Y:S01]  /*1f60*/  ULOP3.LUT UR33, UR33, 0xfefffff8, URZ, 0xc0, !UPT ;  /* 0xfefffff821217892 */ /* 0x000fe2000f8ec0ff */
[----:B-1----:R-:W-:Y:S01]  /*1f70*/  SHF.L.U32 R2, R15, 0x1f, RZ ;  /* 0x0000001f0f027819 */ /* 0x002fe200000006ff */
[----:B------:R-:W-:Y:S02]  /*1f80*/  UIADD3.X UR43, UPT, UPT, URZ, UR15, URZ, UP1, !UPT ;  /* 0x0000000fff2b7290 */ /* 0x000fe40008ffe4ff */
[----:B------:R-:W-:Y:S01]  /*1f90*/  UIADD3 UR32, UPT, UPT, UR24, 0x8400, URZ ;  /* 0x0000840018207890 */ /* 0x000fe2000fffe0ff */
[----:B------:R4:W1:Y:S01]  /*1fa0*/  SYNCS.PHASECHK.TRANS64.TRYWAIT P0, [UR8+0x20], R2 ;  /* 0x00002002ff0075a7 */ /* 0x0008620008001108 */
[----:B------:R-:W-:-:S02]  /*1fb0*/  ULEA UR8, UR44, UR7, 0xf ;  /* 0x000000072c087291 */ /* 0x000fc4000f8e78ff */
[----:B------:R-:W-:Y:S02]  /*1fc0*/  UIADD3 UR26, UPT, UPT, UR34, 0x20, URZ ;  /* 0x00000020221a7890 */ /* 0x000fe4000fffe0ff */
        /* <DEDUP_REMOVED lines=12> */
[----:B------:R4:W-:Y:S01]  /*2090*/  UTMALDG.3D.2CTA [UR32], [UR42], desc[UR38] ;  /* 0x000026202a0075b4 */ /* 0x0009e20008211000 */
[----:B------:R-:W-:Y:S01]  /*20a0*/  UMOV UR11, UR19 ;  /* 0x00000013000b7c82 */ /* 0x000fe20008000000 */
[----:B------:R-:W-:Y:S01]  /*20b0*/  UMOV UR12, UR36 ;  /* 0x00000024000c7c82 */ /* 0x000fe20008000000 */
[----:B------:R-:W-:Y:S01]  /*20c0*/  UMOV UR9, UR33 ;  /* 0x0000002100097c82 */ /* 0x000fe20008000000 */
[----:B------:R-:W-:Y:S01]  /*20d0*/  UMOV UR10, UR26 ;  /* 0x0000001a000a7c82 */ /* 0x000fe20008000000 */
[----:B------:R-:W-:Y:S01]  /*20e0*/  UIADD3 UR30, UPT, UPT, UR30, 0x1, URZ ;  /* 0x000000011e1e7890 */ /* 0x000fe2000fffe0ff */
[----:B------:R-:W-:Y:S01]  /*20f0*/  UMOV UR44, UR23 ;  /* 0x00000017002c7c82 */ /* 0x000fe20008000000 */
[----:B------:R4:W-:Y:S02]  /*2100*/  UTMALDG.3D.2CTA [UR24], [UR42], desc[UR38] ;  /* 0x000026182a0075b4 */ /* 0x0009e40008211000 */
[----:B------:R-:W-:Y:S01]  /*2110*/  UISETP.NE.AND UP0, UPT, UR30, UR31, UPT ;  /* 0x0000001f1e00728c */ /* 0x000fe2000bf05270 */
[----:B------:R4:W-:Y:S01]  /*2120*/  UTMALDG.3D.2CTA [UR16], [UR40], desc[UR38] ;  /* 0x00002610280075b4 */ /* 0x0009e20008211000 */
[----:B------:R4:W-:Y:S07]  /*2130*/  UTMALDG.3D.2CTA [UR8], [UR40], desc[UR38] ;  /* 0x00002608280075b4 */ /* 0x0009ee0008211000 */
[----:B----4-:R-:W-:Y:S05]  /*2140*/  BRA.U UP0, `(.L_x_38) ;  /* 0xfffffffd00207547 */ /* 0x010fea000b83ffff */
.L_x_32:
[----:B-1----:R-:W-:Y:S01]  /*2150*/  LEA R2, R14, UR7, 0x3 ;  /* 0x000000070e027c11 */ /* 0x002fe2000f8e18ff */
[----:B------:R-:W-:Y:S01]  /*2160*/  NOP ;  /* 0x0000000000007918 */ /* 0x000fe20000000000 */
[----:B--2---:R-:W-:Y:S02]  /*2170*/  SHF.L.U32 R3, R12, 0x1f, RZ ;  /* 0x0000001f0c037819 */ /* 0x004fe400000006ff */
[----:B------:R-:W-:Y:S02]  /*2180*/  LEA R4, R14, UR7, 0x4 ;  /* 0x000000070e047c11 */ /* 0x000fe4000f8e20ff */
[----:B------:R-:W1:Y:S02]  /*2190*/  SYNCS.PHASECHK.TRANS64.TRYWAIT P0, [R2+URZ+0x90], R3 ;  /* 0x00009003020075a7 */ /* 0x000e6400080011ff */
[----:B-1----:R-:W-:Y:S05]  /*21a0*/  @!P0 BRA `(.L_x_39) ;  /* 0x0000009c005c8947 */ /* 0x002fea0003800000 */
.L_x_188:
[----:B------:R-:W2:Y:S01]  /*21b0*/  LDS.128 R4, [R4+0x120] ;  /* 0x0001200004047984 */ /* 0x000ea20000000c00 */
[----:B------:R-:W-:Y:S01]  /*21c0*/  ISETP.GE.AND P0, PT, R26, 0x1, PT ;  /* 0x000000011a00780c */ /* 0x000fe20003f06270 */
[----:B-1----:R-:W-:Y:S01]  /*21d0*/  VIADD R2, R2, 0xa0 ;  /* 0x000000a002027836 */ /* 0x002fe20000000000 */
[----:B------:R-:W-:Y:S01]  /*21e0*/  @!PT LDS RZ, [RZ] ;  /* 0x00000000fffff984 */ /* 0x000fe20000000800 */
[----:B------:R-:W-:Y:S01]  /*21f0*/  @!PT LDS RZ, [RZ] ;  /* 0x00000000fffff984 */ /* 0x000fe20000000800 */
[----:B------:R-:W-:Y:S01]  /*2200*/  @!PT LDS RZ, [RZ] ;  /* 0x00000000fffff984 */ /* 0x000fe20000000800 */
[----:B------:R-:W-:Y:S01]  /*2210*/  @!PT LDS RZ, [RZ] ;  /* 0x00000000fffff984 */ /* 0x000fe20000000800 */
[----:B------:R1:W-:Y:S06]  /*2220*/  MEMBAR.ALL.CTA ;  /* 0x0000000000007992 */ /* 0x0003ec0000008000 */
[----:B-1----:R-:W1:Y:S01]  /*2230*/  FENCE.VIEW.ASYNC.S ;  /* 0x00000000000073c6 */ /* 0x002e620000000000 */
[----:B------:R-:W-:-:S04]  /*2240*/  PRMT R2, RZ, 0x654, R2 ;  /* 0x00000654ff027816 */ /* 0x000fc80000000002 */
[----:B-1----:R1:W-:Y:S01]  /*2250*/  SYNCS.ARRIVE.TRANS64.RED.A1T0 RZ, [R2+URZ], RZ ;  /* 0x000000ff02ff79a7 */ /* 0x0023e200081004ff */
[----:B--2---:R-:W-:-:S13]  /*2260*/  LOP3.LUT P2, RZ, R6, 0x1, RZ, 0xc0, !PT ;  /* 0x0000000106ff7812 */ /* 0x004fda000784c0ff */
[----:B------:R-:W-:Y:S01]  /*2270*/  @P2 SHF.R.U32.HI R3, RZ, 0x10, R5 ;  /* 0x00000010ff032819 */ /* 0x000fe20000011605 */
[----:B------:R-:W-:Y:S01]  /*2280*/  VOTEU.ANY UP0, P2 ;  /* 0x0000000000ff7886 */ /* 0x000fe20001000100 */
[----:B------:R-:W-:Y:S02]  /*2290*/  @P2 MOV R13, R4 ;  /* 0x00000004000d2202 */ /* 0x000fe40000000f00 */
[----:B------:R-:W-:Y:S02]  /*22a0*/  @P2 R2UR.BROADCAST UR8, R3 ;  /* 0x00000000030822ca */ /* 0x000fe400008e0000 */
[----:B------:R-:W-:-:S11]  /*22b0*/  @P2 LOP3.LUT R11, R5, 0xffff, RZ, 0xc0, !PT ;  /* 0x0000ffff050b2812 */ /* 0x000fd600078ec0ff */
[----:B------:R-:W-:Y:S01]  /*22c0*/  @UP0 UMOV UR36, UR8 ;  /* 0x0000000800240c82 */ /* 0x000fe20008000000 */
[----:B-1----:R-:W-:Y:S05]  /*22d0*/  @!P0 BRA `(.L_x_40) ;  /* 0x0000000000b88947 */ /* 0x002fea0003800000 */
[----:B------:R-:W3:Y:S01]  /*22e0*/  LDC.64 R4, c[0x0][0xb18] ;  /* 0x0002c600ff047b82 */ /* 0x000ee20000000a00 */
[----:B------:R-:W-:-:S07]  /*22f0*/  ISETP.NE.AND P3, PT, R26, 0x1, PT ;  /* 0x000000011a00780c */ /* 0x000fce0003f65270 */
[----:B------:R-:W1:Y:S08]  /*2300*/  LDC.64 R6, c[0x0][0xb10] ;  /* 0x0002c400ff067b82 */ /* 0x000e700000000a00 */
[----:B------:R-:W2:Y:S08]  /*2310*/  LDC R18, c[0x0][0xb20] ;  /* 0x0002c800ff127b82 */ /* 0x000eb00000000800 */
[----:B------:R-:W4:Y:S01]  /*2320*/  LDC R20, c[0x0][0xb0c] ;  /* 0x0002c300ff147b82 */ /* 0x000f220000000800 */
[----:B---3--:R-:W-:Y:S01]  /*2330*/  IMAD.HI.U32 R19, R0, R5, RZ ;  /* 0x0000000500137227 */ /* 0x008fe200078e00ff */
[----:B------:R-:W-:-:S03]  /*2340*/  ISETP.NE.AND P0, PT, R4, 0x1, PT ;  /* 0x000000010400780c */ /* 0x000fc60003f05270 */
[----:B------:R-:W-:-:S03]  /*2350*/  IMAD.HI.U32 R5, R11, R5, RZ ;  /* 0x000000050b057227 */ /* 0x000fc600078e00ff */
[----:B------:R-:W3:Y:S01]  /*2360*/  LDC.64 R2, c[0x0][0xb28] ;  /* 0x0002ca00ff027b82 */ /* 0x000ee20000000a00 */
[----:B-1----:R-:W-:-:S04]  /*2370*/  IMAD.HI.U32 R22, R9, R6, RZ ;  /* 0x0000000609167227 */ /* 0x002fc800078e00ff */
[----:B------:R-:W-:Y:S01]  /*2380*/  IMAD.HI.U32 R24, R13, R6, RZ ;  /* 0x000000060d187227 */ /* 0x000fe200078e00ff */
[----:B------:R-:W-:Y:S02]  /*2390*/  SHF.R.U32.HI R22, RZ, R7, R22 ;  /* 0x00000007ff167219 */ /* 0x000fe40000011616 */
[-C--:B--2---:R-:W-:Y:S02]  /*23a0*/  SHF.R.U32.HI R19, RZ, R18.reuse, R19 ;  /* 0x00000012ff137219 */ /* 0x084fe40000011613 */
[----:B------:R-:W-:Y:S02]  /*23b0*/  SHF.R.U32.HI R18, RZ, R18, R5 ;  /* 0x00000012ff127219 */ /* 0x000fe40000011605 */
[----:B------:R-:W-:Y:S02]  /*23c0*/  SEL R19, R0, R19, !P0 ;  /* 0x0000001300137207 */ /* 0x000fe40004000000 */
[----:B------:R-:W-:Y:S02]  /*23d0*/  SHF.R.U32.HI R24, RZ, R7, R24 ;  /* 0x00000007ff187219 */ /* 0x000fe40000011618 */
[----:B----4-:R-:W-:-:S02]  /*23e0*/  ISETP.NE.AND P1, PT, R20, 0x1, PT ;  /* 0x000000011400780c */ /* 0x010fc40003f25270 */
[----:B------:R-:W-:Y:S02]  /*23f0*/  SEL R5, R11, R18, !P0 ;  /* 0x000000120b057207 */ /* 0x000fe40004000000 */
[----:B------:R-:W-:Y:S02]  /*2400*/  SEL R21, R9, R22, !P1 ;  /* 0x0000001609157207 */ /* 0x000fe40004800000 */
[----:B------:R-:W-:Y:S01]  /*2410*/  SEL R7, R13, R24, !P1 ;  /* 0x000000180d077207 */ /* 0x000fe20004800000 */
[----:B---3--:R-:W-:-:S04]  /*2420*/  IMAD.HI.U32 R22, R19, R2, RZ ;  /* 0x0000000213167227 */ /* 0x008fc800078e00ff */
[----:B------:R-:W-:Y:S01]  /*2430*/  IMAD.HI.U32 R6, R21, R2, RZ ;  /* 0x0000000215067227 */ /* 0x000fe200078e00ff */
[----:B------:R-:W-:-:S04]  /*2440*/  @P3 SHF.R.U32.HI R19, RZ, R3, R22 ;  /* 0x00000003ff133219 */ /* 0x000fc80000011616 */
        /* <DEDUP_REMOVED lines=8> */
[----:B------:R-:W-:-:S04]  /*24d0*/  @!P0 IMAD.HI.U32 R18, R7, R2, RZ ;  /* 0x0000000207128227 */ /* 0x000fc800078e00ff */
[----:B------:R-:W-:Y:S01]  /*24e0*/  IMAD.MOV R2, RZ, RZ, -R6 ;  /* 0x000000ffff027224 */ /* 0x000fe200078e0a06 */
[----:B------:R-:W-:-:S03]  /*24f0*/  @!P0 SHF.R.U32.HI R18, RZ, R3, R18 ;  /* 0x00000003ff128219 */ /* 0x000fc60000011612 */
[----:B------:R-:W-:Y:S01]  /*2500*/  IMAD R2, R26, R2, R5 ;  /* 0x000000021a027224 */ /* 0x000fe200078e0205 */
[----:B------:R-:W-:Y:S02]  /*2510*/  @!P0 SEL R3, R7, R18, !P3 ;  /* 0x0000001207038207 */ /* 0x000fe40005800000 */
[----:B------:R-:W-:-:S03]  /*2520*/  IADD3 R18, PT, PT, -R5, RZ, RZ ;  /* 0x000000ff05127210 */ /* 0x000fc60007ffe1ff */
[--C-:B------:R-:W-:Y:S02]  /*2530*/  @!P0 IMAD.IADD R6, R6, 0x1, -R3.reuse ;  /* 0x0000000106068824 */ /* 0x100fe400078e0a03 */
[----:B------:R-:W-:Y:S01]  /*2540*/  @!P0 IMAD R3, R2, R21, R3 ;  /* 0x0000001502038224 */ /* 0x000fe200078e0203 */
[----:B------:R-:W-:Y:S01]  /*2550*/  IADD3 R2, PT, PT, -R7, RZ, RZ ;  /* 0x000000ff07027210 */ /* 0x000fe20007ffe1ff */
[----:B------:R-:W-:Y:S02]  /*2560*/  @!P0 IMAD R5, R26, R6, R7 ;  /* 0x000000061a058224 */ /* 0x000fe400078e0207 */
[----:B------:R-:W-:Y:S02]  /*2570*/  IMAD R11, R4, R18, R11 ;  /* 0x00000012040b7224 */ /* 0x000fe400078e020b */
[----:B------:R-:W-:Y:S02]  /*2580*/  @!P0 IMAD.MOV.U32 R7, RZ, RZ, R3 ;  /* 0x000000ffff078224 */ /* 0x000fe400078e0003 */
[----:B------:R-:W-:-:S02]  /*2590*/  IMAD R2, R20, R2, R13 ;  /* 0x0000000214027224 */ /* 0x000fc400078e020d */
[----:B------:R-:W-:Y:S02]  /*25a0*/  IMAD R11, R5, R4, R11 ;  /* 0x00000004050b7224 */ /* 0x000fe400078e020b */
[----:B------:R-:W-:Y:S02]  /*25b0*/  IMAD R13, R7, R20, R2 ;  /* 0x00000014070d7224 */ /* 0x000fe400078e0202 */
.L_x_40:
[----:B------:R-:W1:Y:S02]  /*25c0*/  LDCU UR8, c[0x0][0xb30] ;  /* 0x00016600ff0877ac */ /* 0x000e640008000800 */
[----:B-1----:R-:W-:-:S09]  /*25d0*/  UISETP.NE.AND UP0, UPT, UR8, 0x1, UPT ;  /* 0x000000010800788c */ /* 0x002fd2000bf05270 */
[----:B------:R-:W-:Y:S05]  /*25e0*/  BRA.U UP0, `(.L_x_41) ;  /* 0x0000000100407547 */ /* 0x000fea000b800000 */
[----:B------:R-:W1:Y:S08]  /*25f0*/  LDC.64 R4, c[0x0][0xb10] ;  /* 0x0002c400ff047b82 */ /* 0x000e700000000a00 */
[----:B------:R-:W2:Y:S08]  /*2600*/  LDC.64 R2, c[0x0][0xb18] ;  /* 0x0002c600ff027b82 */ /* 0x000eb00000000a00 */
[----:B------:R-:W4:Y:S08]  /*2610*/  LDC R6, c[0x0][0xb20] ;  /* 0x0002c800ff067b82 */ /* 0x000f300000000800 */
[----:B------:R-:W3:Y:S01]  /*2620*/  LDC R18, c[0x0][0xb0c] ;  /* 0x0002c300ff127b82 */ /* 0x000ee20000000800 */
[----:B-1----:R-:W-:-:S05]  /*2630*/  IMAD.HI.U32 R4, R13, R4, RZ ;  /* 0x000000040d047227 */ /* 0x002fca00078e00ff */
[----:B------:R-:W-:Y:S01]  /*2640*/  SHF.R.U32.HI R4, RZ, R5, R4 ;  /* 0x00000005ff047219 */ /* 0x000fe20000011604 */
[----:B--2---:R-:W-:Y:S01]  /*2650*/  IMAD.HI.U32 R3, R11, R3, RZ ;  /* 0x000000030b037227 */ /* 0x004fe200078e00ff */
[----:B------:R-:W-:-:S04]  /*2660*/  ISETP.NE.AND P0, PT, R2, 0x1, PT ;  /* 0x000000010200780c */ /* 0x000fc80003f05270 */
[----:B----4-:R-:W-:-:S04]  /*2670*/  SHF.R.U32.HI R6, RZ, R6, R3 ;  /* 0x00000006ff067219 */ /* 0x010fc80000011603 */
[----:B------:R-:W-:Y:S02]  /*2680*/  SEL R3, R11, R6, !P0 ;  /* 0x000000060b037207 */ /* 0x000fe40004000000 */
[----:B---3--:R-:W-:-:S04]  /*2690*/  ISETP.NE.AND P1, PT, R18, 0x1, PT ;  /* 0x000000011200780c */ /* 0x008fc80003f25270 */
[----:B------:R-:W-:-:S05]  /*26a0*/  SEL R4, R13, R4, !P1 ;  /* 0x000000040d047207 */ /* 0x000fca0004800000 */
[----:B------:R-:W-:Y:S02]  /*26b0*/  IMAD.IADD R5, R3, 0x1, -R4 ;  /* 0x0000000103057824 */ /* 0x000fe400078e0a04 */
[----:B------:R-:W-:Y:S02]  /*26c0*/  IMAD.IADD R3, R4, 0x1, -R3 ;  /* 0x0000000104037824 */ /* 0x000fe400078e0a03 */
[----:B------:R-:W-:Y:S02]  /*26d0*/  IMAD R13, R5, R18, R13 ;  /* 0x00000012050d7224 */ /* 0x000fe400078e020d */
[----:B------:R-:W-:-:S07]  /*26e0*/  IMAD R11, R3, R2, R11 ;  /* 0x00000002030b7224 */ /* 0x000fce00078e020b */
.L_x_41:
[----:B------:R-:W-:Y:S01]  /*26f0*/  VIADD R14, R14, 0x1 ;  /* 0x000000010e0e7836 */ /* 0x000fe20000000000 */
[----:B------:R-:W-:Y:S01]  /*2700*/  PLOP3.LUT P1, PT, PT, PT, PT, 0x80, 0x8 ;  /* 0x000000000008781c */ /* 0x000fe20003f2f070 */
[----:B------:R-:W-:Y:S02]  /*2710*/  IMAD.IADD R21, R13, 0x1, R68 ;  /* 0x000000010d157824 */ /* 0x000fe400078e0244 */
[----:B------:R-:W-:Y:S01]  /*2720*/  IMAD.IADD R20, R11, 0x1, R66 ;  /* 0x000000010b147824 */ /* 0x000fe200078e0242 */
[----:B------:R-:W-:-:S04]  /*2730*/  ISETP.NE.AND P0, PT, R14, 0x2, PT ;  /* 0x000000020e00780c */ /* 0x000fc80003f05270 */
[----:B------:R-:W-:Y:S02]  /*2740*/  SEL R3, RZ, 0x1, P0 ;  /* 0x00000001ff037807 */ /* 0x000fe40000000000 */
[----:B------:R-:W-:Y:S02]  /*2750*/  SEL R14, R14, RZ, P0 ;  /* 0x000000ff0e0e7207 */ /* 0x000fe40000000000 */
[----:B------:R-:W-:Y:S01]  /*2760*/  LOP3.LUT R12, R12, R3, RZ, 0x3c, !PT ;  /* 0x000000030c0c7212 */ /* 0x000fe200078e3cff */
[----:B------:R-:W-:Y:S06]  /*2770*/  @P2 BRA `(.L_x_42) ;  /* 0xfffffff000002947 */ /* 0x000fec000383ffff */
[----:B------:R-:W-:Y:S01]  /*2780*/  UIADD3 UR7, UPT, UPT, UR7, 0x20, URZ ;  /* 0x0000002007077890 */ /* 0x000fe2000fffe0ff */
[----:B------:R-:W-:-:S03]  /*2790*/  SHF.L.U32 R3, R15, 0x1f, RZ ;  /* 0x0000001f0f037819 */ /* 0x000fc600000006ff */
[----:B------:R-:W-:-:S09]  /*27a0*/  ULEA UR4, UR23, UR7, 0x3 ;  /* 0x0000000717047291 */ /* 0x000fd2000f8e18ff */
[----:B------:R-:W1:Y:S02]  /*27b0*/  SYNCS.PHASECHK.TRANS64.TRYWAIT P0, [UR4], R3 ;  /* 0x00000003ff0075a7 */ /* 0x000e640008001104 */
[----:B-1----:R-:W-:Y:S05]  /*27c0*/  @!P0 BRA `(.L_x_43) ;  /* 0x0000009400e88947 */ /* 0x002fea0003800000 */
.L_x_190:
[----:B------:R-:W-:-:S04]  /*27d0*/  UIADD3 UR5, UPT, UPT, UR23, 0x1, URZ ;  /* 0x0000000117057890 */ /* 0x000fc8000fffe0ff */
[----:B------:R-:W-:-:S04]  /*27e0*/  UISETP.NE.AND UP0, UPT, UR5, 0x4, UPT ;  /* 0x000000040500788c */ /* 0x000fc8000bf05270 */
[----:B------:R-:W-:Y:S02]  /*27f0*/  USEL UR6, URZ, 0x1, UP0 ;  /* 0x00000001ff067887 */ /* 0x000fe40008000000 */
[----:B------:R-:W-:-:S04]  /*2800*/  USEL UR5, UR5, URZ, UP0 ;  /* 0x000000ff05057287 */ /* 0x000fc80008000000 */
[----:B------:R-:W-:Y:S01]  /*2810*/  ULEA UR4, UR5, UR7, 0x3 ;  /* 0x0000000705047291 */ /* 0x000fe2000f8e18ff */
[----:B------:R-:W-:-:S04]  /*2820*/  LOP3.LUT R2, R15, UR6, RZ, 0x3c, !PT ;  /* 0x000000060f027c12 */ /* 0x000fc8000f8e3cff */
[----:B-1----:R-:W-:-:S04]  /*2830*/  SHF.L.U32 R3, R2, 0x1f, RZ ;  /* 0x0000001f02037819 */ /* 0x002fc800000006ff */
[----:B------:R-:W1:Y:S02]  /*2840*/  SYNCS.PHASECHK.TRANS64.TRYWAIT P0, [UR4], R3 ;  /* 0x00000003ff0075a7 */ /* 0x000e640008001104 */
[----:B-1----:R-:W-:Y:S05]  /*2850*/  @!P0 BRA `(.L_x_44) ;  /* 0x0000009400dc8947 */ /* 0x002fea0003800000 */
.L_x_192:
        /* <DEDUP_REMOVED lines=9> */
.L_x_194:
[----:B------:R-:W-:-:S04]  /*28f0*/  UIADD3 UR5, UPT, UPT, UR5, 0x1, URZ ;  /* 0x0000000105057890 */ /* 0x000fc8000fffe0ff */
[----:B------:R-:W-:-:S04]  /*2900*/  UISETP.NE.AND UP0, UPT, UR5, 0x4, UPT ;  /* 0x000000040500788c */ /* 0x000fc8000bf05270 */
[----:B------:R-:W-:Y:S02]  /*2910*/  USEL UR4, URZ, 0x1, UP0 ;  /* 0x00000001ff047887 */ /* 0x000fe40008000000 */
[----:B------:R-:W-:-:S04]  /*2920*/  USEL UR5, UR5, URZ, UP0 ;  /* 0x000000ff05057287 */ /* 0x000fc80008000000 */
[----:B------:R-:W-:Y:S01]  /*2930*/  ULEA UR5, UR5, UR7, 0x3 ;  /* 0x0000000705057291 */ /* 0x000fe2000f8e18ff */
[----:B-1----:R-:W-:-:S04]  /*2940*/  LOP3.LUT R3, R2, UR4, RZ, 0x3c, !PT ;  /* 0x0000000402037c12 */ /* 0x002fc8000f8e3cff */
[----:B------:R-:W-:Y:S01]  /*2950*/  SHF.L.U32 R3, R3, 0x1f, RZ ;  /* 0x0000001f03037819 */ /* 0x000fe200000006ff */
[----:B---3--:R-:W-:-:S07]  /*2960*/  IMAD.U32 R0, RZ, RZ, UR5 ;  /* 0x00000005ff007e24 */ /* 0x008fce000f8e00ff */
.L_x_46:
[----:B-1----:R1:W2:Y:S02]  /*2970*/  SYNCS.PHASECHK.TRANS64.TRYWAIT P0, [R0+URZ], R3 ;  /* 0x00000003000075a7 */ /* 0x0022a400080011ff */
[----:B--2---:R-:W-:Y:S05]  /*2980*/  @!P0 NANOSLEEP.SYNCS 0x989680 ;  /* 0x009896800000895d */ /* 0x004fea0003900000 */
[----:B------:R-:W2:Y:S02]  /*2990*/  @!P0 SYNCS.PHASECHK.TRANS64 P0, [R0+URZ], R3 ;  /* 0x00000003000085a7 */ /* 0x000ea400080010ff */
[----:B--2---:R-:W-:Y:S05]  /*29a0*/  @P0 EXIT ;  /* 0x000000000000094d */ /* 0x004fea0003800000 */
[----:B------:R-:W-:Y:S05]  /*29b0*/  BRA `(.L_x_46) ;  /* 0xfffffffc00ec7947 */ /* 0x000fea000383ffff */
.L_x_22:
[----:B------:R-:W-:-:S04]  /*29c0*/  UISETP.NE.AND UP1, UPT, UR37, URZ, UPT ;  /* 0x000000ff2500728c */ /* 0x000fc8000bf25270 */
[----:B------:R-:W-:-:S09]  /*29d0*/  UISETP.NE.OR UP1, UPT, UR10, 0x1, UP1 ;  /* 0x000000010a00788c */ /* 0x000fd20008f25670 */
[----:B------:R-:W-:Y:S05]  /*29e0*/  BRA.U UP1, `(.L_x_47) ;  /* 0x00000005014c7547 */ /* 0x000fea000b800000 */
[----:B------:R-:W-:Y:S01]  /*29f0*/  HFMA2 R11, -RZ, RZ, 0, 0 ;  /* 0x00000000ff0b7431 */ /* 0x000fe200000001ff */
[----:B------:R-:W-:Y:S01]  /*2a00*/  ISETP.GE.U32.AND P2, PT, R10, 0x2, PT ;  /* 0x000000020a00780c */ /* 0x000fe20003f46070 */
[----:B------:R-:W-:Y:S01]  /*2a10*/  IMAD.MOV.U32 R12, RZ, RZ, 0x1 ;  /* 0x00000001ff0c7424 */ /* 0x000fe200078e00ff */
[----:B------:R-:W-:Y:S01]  /*2a20*/  CS2R R8, SRZ ;  /* 0x0000000000087805 */ /* 0x000fe2000001ff00 */
[----:B------:R-:W-:Y:S01]  /*2a30*/  IMAD.MOV.U32 R3, RZ, RZ, RZ ;  /* 0x000000ffff037224 */ /* 0x000fe200078e00ff */
[----:B------:R-:W-:Y:S01]  /*2a40*/  UMOV UR4, 0x400 ;  /* 0x0000040000047882 */ /* 0x000fe20000000000 */
[----:B------:R-:W-:Y:S01]  /*2a50*/  UMOV UR6, URZ ;  /* 0x000000ff00067c82 */ /* 0x000fe20008000000 */
[----:B------:R-:W-:-:S12]  /*2a60*/  ULEA UR37, UR37, UR4, 0x18 ;  /* 0x0000000425257291 */ /* 0x000fd8000f8ec0ff */
.L_x_51:
[----:B------:R-:W-:Y:S02]  /*2a70*/  LEA R0, R3, UR37, 0x3 ;  /* 0x0000002503007c11 */ /* 0x000fe4000f8e18ff */
[----:B------:R-:W-:-:S03]  /*2a80*/  SHF.L.U32 R5, R8, 0x1f, RZ ;  /* 0x0000001f08057819 */ /* 0x000fc600000006ff */
[----:B------:R-:W-:Y:S01]  /*2a90*/  VIADD R4, R0, 0x100 ;  /* 0x0000010000047836 */ /* 0x000fe20000000000 */
[----:B------:R-:W1:Y:S02]  /*2aa0*/  SYNCS.PHASECHK.TRANS64.TRYWAIT P0, [R0+URZ+0xf0], R5 ;  /* 0x0000f005000075a7 */ /* 0x000e6400080011ff */
[----:B-1----:R-:W-:Y:S05]  /*2ab0*/  @!P0 BRA `(.L_x_48) ;  /* 0x0000009400748947 */ /* 0x002fea0003800000 */
.L_x_195:
[----:B------:R-:W-:Y:S01]  /*2ac0*/  ULEA UR5, UR6, UR37, 0x3 ;  /* 0x0000002506057291 */ /* 0x000fe2000f8e18ff */
[----:B------:R-:W-:Y:S01]  /*2ad0*/  PRMT R4, RZ, 0x654, R4 ;  /* 0x00000654ff047816 */ /* 0x000fe20000000004 */
[----:B-1----:R-:W-:Y:S01]  /*2ae0*/  @!P2 IMAD.MOV.U32 R5, RZ, RZ, 0x10 ;  /* 0x00000010ff05a424 */ /* 0x002fe200078e00ff */
[----:B------:R-:W-:Y:S01]  /*2af0*/  SHF.L.U32 R7, R12, 0x1f, RZ ;  /* 0x0000001f0c077819 */ /* 0x000fe200000006ff */
[----:B------:R-:W-:Y:S01]  /*2b00*/  UIADD3 UR4, UPT, UPT, UR5, 0x90, URZ ;  /* 0x0000009005047890 */ /* 0x000fe2000fffe0ff */
[----:B------:R1:W-:Y:S05]  /*2b10*/  SYNCS.ARRIVE.TRANS64.RED.A1T0 RZ, [R4+URZ], RZ ;  /* 0x000000ff04ff79a7 */ /* 0x0003ea00081004ff */
[----:B------:R-:W-:Y:S01]  /*2b20*/  IMAD.U32 R13, RZ, RZ, UR4 ;  /* 0x00000004ff0d7e24 */ /* 0x000fe2000f8e00ff */
[----:B------:R-:W2:Y:S04]  /*2b30*/  SYNCS.PHASECHK.TRANS64.TRYWAIT P0, [UR5+0xa0], R7 ;  /* 0x0000a007ff0075a7 */ /* 0x000ea80008001105 */
[----:B------:R-:W-:Y:S01]  /*2b40*/  PRMT R13, R10, 0x654, R13 ;  /* 0x000006540a0d7816 */ /* 0x000fe2000000000d */
[----:B-12---:R-:W-:Y:S06]  /*2b50*/  @!P0 BRA `(.L_x_49) ;  /* 0x0000009400608947 */ /* 0x006fec0003800000 */
.L_x_197:
[----:B------:R-:W-:Y:S01]  /*2b60*/  ULEA UR4, UR6, UR37, 0x4 ;  /* 0x0000002506047291 */ /* 0x000fe2000f8e20ff */
[----:B------:R-:W-:Y:S01]  /*2b70*/  SEL R2, R13, R2, !P2 ;  /* 0x000000020d027207 */ /* 0x000fe20005000000 */
[----:B------:R-:W-:Y:S01]  /*2b80*/  UIADD3 UR5, UPT, UPT, UR5, 0x90, URZ ;  /* 0x0000009005057890 */ /* 0x000fe2000fffe0ff */
[----:B-1----:R-:W-:Y:S01]  /*2b90*/  LEA R0, R11, UR37, 0x3 ;  /* 0x000000250b007c11 */ /* 0x002fe2000f8e18ff */
[----:B------:R-:W-:Y:S01]  /*2ba0*/  UIADD3 UR4, UPT, UPT, UR4, 0x120, URZ ;  /* 0x0000012004047890 */ /* 0x000fe2000fffe0ff */
[----:B------:R1:W-:Y:S01]  /*2bb0*/  @!P2 SYNCS.ARRIVE.TRANS64.RED RZ, [R2+URZ], R5 ;  /* 0x0000000502ffa9a7 */ /* 0x0003e200080004ff */
[----:B------:R-:W-:Y:S01]  /*2bc0*/  UIADD3 UR6, UPT, UPT, UR6, 0x1, URZ ;  /* 0x0000000106067890 */ /* 0x000fe2000fffe0ff */
[----:B------:R-:W-:-:S03]  /*2bd0*/  VIADD R3, R3, 0x1 ;  /* 0x0000000103037836 */ /* 0x000fc60000000000 */
[----:B------:R-:W-:Y:S02]  /*2be0*/  UISETP.NE.AND UP0, UPT, UR6, 0x2, UPT ;  /* 0x000000020600788c */ /* 0x000fe4000bf05270 */
[----:B------:R-:W-:Y:S01]  /*2bf0*/  ISETP.NE.AND P0, PT, R3, 0x2, PT ;  /* 0x000000020300780c */ /* 0x000fe20003f05270 */
[----:B------:R-:W-:Y:S06]  /*2c00*/  UGETNEXTWORKID.BROADCAST [UR4], [UR5] ;  /* 0x00000000040073ca */ /* 0x000fec0008000100 */
[----:B------:R-:W-:Y:S02]  /*2c10*/  USEL UR4, URZ, 0x1, UP0 ;  /* 0x00000001ff047887 */ /* 0x000fe40008000000 */
[----:B------:R-:W-:-:S04]  /*2c20*/  USEL UR6, UR6, URZ, UP0 ;  /* 0x000000ff06067287 */ /* 0x000fc80008000000 */
[----:B------:R-:W-:Y:S02]  /*2c30*/  LOP3.LUT R12, R12, UR4, RZ, 0x3c, !PT ;  /* 0x000000040c0c7c12 */ /* 0x000fe4000f8e3cff */
[----:B-1----:R-:W-:-:S04]  /*2c40*/  SHF.L.U32 R5, R9, 0x1f, RZ ;  /* 0x0000001f09057819 */ /* 0x002fc800000006ff */
[----:B------:R-:W1:Y:S02]  /*2c50*/  SYNCS.PHASECHK.TRANS64.TRYWAIT P1, [R0+URZ+0x90], R5 ;  /* 0x00009005000075a7 */ /* 0x000e6400080211ff */
[----:B-1----:R-:W-:Y:S05]  /*2c60*/  @!P1 BRA `(.L_x_50) ;  /* 0x0000009400349947 */ /* 0x002fea0003800000 */
.L_x_198:
[----:B------:R-:W-:Y:S01]  /*2c70*/  LEA R4, R11, UR37, 0x4 ;  /* 0x000000250b047c11 */ /* 0x000fe2000f8e20ff */
[----:B-1----:R-:W-:Y:S01]  /*2c80*/  VIADD R0, R0, 0xa0 ;  /* 0x000000a000007836 */ /* 0x002fe20000000000 */
[----:B------:R-:W-:Y:S01]  /*2c90*/  SEL R3, R3, RZ, P0 ;  /* 0x000000ff03037207 */ /* 0x000fe20000000000 */
[----:B------:R-:W-:-:S03]  /*2ca0*/  VIADD R11, R11, 0x1 ;  /* 0x000000010b0b7836 */ /* 0x000fc60000000000 */
[----:B------:R-:W1:Y:S01]  /*2cb0*/  LDS.128 R4, [R4+0x120] ;  /* 0x0001200004047984 */ /* 0x000e620000000c00 */
[----:B------:R-:W-:Y:S02]  /*2cc0*/  PRMT R0, RZ, 0x654, R0 ;  /* 0x00000654ff007816 */ /* 0x000fe40000000000 */
[C---:B------:R-:W-:Y:S01]  /*2cd0*/  ISETP.NE.AND P1, PT, R11.reuse, 0x2, PT ;  /* 0x000000020b00780c */ /* 0x040fe20003f25270 */
[----:B------:R-:W-:Y:S01]  /*2ce0*/  @!PT LDS RZ, [RZ] ;  /* 0x00000000fffff984 */ /* 0x000fe20000000800 */
[----:B------:R-:W-:Y:S01]  /*2cf0*/  @!PT LDS RZ, [RZ] ;  /* 0x00000000fffff984 */ /* 0x000fe20000000800 */
[----:B------:R-:W-:Y:S01]  /*2d00*/  @!PT LDS RZ, [RZ] ;  /* 0x00000000fffff984 */ /* 0x000fe20000000800 */
[----:B------:R-:W-:Y:S01]  /*2d10*/  @!PT LDS RZ, [RZ] ;  /* 0x00000000fffff984 */ /* 0x000fe20000000800 */
[----:B------:R2:W-:Y:S06]  /*2d20*/  MEMBAR.ALL.CTA ;  /* 0x0000000000007992 */ /* 0x0005ec0000008000 */
[----:B--2---:R-:W2:Y:S01]  /*2d30*/  FENCE.VIEW.ASYNC.S ;  /* 0x00000000000073c6 */ /* 0x004ea20000000000 */
[----:B------:R-:W-:Y:S01]  /*2d40*/  SEL R11, R11, RZ, P1 ;  /* 0x000000ff0b0b7207 */ /* 0x000fe20000800000 */
[----:B--2---:R2:W-:Y:S01]  /*2d50*/  SYNCS.ARRIVE.TRANS64.RED.A1T0 RZ, [R0+URZ], RZ ;  /* 0x000000ff00ff79a7 */ /* 0x0045e200081004ff */
[----:B-1----:R-:W-:-:S02]  /*2d60*/  LOP3.LUT P3, RZ, R6, 0x1, RZ, 0xc0, !PT ;  /* 0x0000000106ff7812 */ /* 0x002fc4000786c0ff */
[----:B------:R-:W-:-:S04]  /*2d70*/  SEL R5, RZ, 0x1, P0 ;  /* 0x00000001ff057807 */ /* 0x000fc80000000000 */
[----:B------:R-:W-:Y:S02]  /*2d80*/  LOP3.LUT R8, R8, R5, RZ, 0x3c, !PT ;  /* 0x0000000508087212 */ /* 0x000fe400078e3cff */
[----:B--2---:R-:W-:-:S04]  /*2d90*/  SEL R0, RZ, 0x1, P1 ;  /* 0x00000001ff007807 */ /* 0x004fc80000800000 */
[----:B------:R-:W-:Y:S01]  /*2da0*/  LOP3.LUT R9, R9, R0, RZ, 0x3c, !PT ;  /* 0x0000000009097212 */ /* 0x000fe200078e3cff */
[----:B------:R-:W-:Y:S06]  /*2db0*/  @P3 BRA `(.L_x_51) ;  /* 0xfffffffc002c3947 */ /* 0x000fec000383ffff */
[----:B------:R-:W-:Y:S01]  /*2dc0*/  ULEA UR5, UR6, UR37, 0x3 ;  /* 0x0000002506057291 */ /* 0x000fe2000f8e18ff */
[----:B------:R-:W-:-:S08]  /*2dd0*/  SHF.L.U32 R3, R12, 0x1f, RZ ;  /* 0x0000001f0c037819 */ /* 0x000fd000000006ff */
[----:B------:R-:W1:Y:S02]  /*2de0*/  SYNCS.PHASECHK.TRANS64 P0, [UR5+0xa0], R3 ;  /* 0x0000a003ff0075a7 */ /* 0x000e640008001005 */
[----:B-1----:R-:W-:Y:S05]  /*2df0*/  @P0 BRA `(.L_x_52) ;  /* 0x0000000000080947 */ /* 0x002fea0003800000 */
[----:B------:R-:W1:Y:S02]  /*2e00*/  SYNCS.PHASECHK.TRANS64.TRYWAIT P0, [UR5+0xa0], R3 ;  /* 0x0000a003ff0075a7 */ /* 0x000e640008001105 */
[----:B-1----:R-:W-:Y:S05]  /*2e10*/  @!P0 BRA `(.L_x_53) ;  /* 0x0000009000dc8947 */ /* 0x002fea0003800000 */
.L_x_52:
[----:B------:R-:W-:-:S04]  /*2e20*/  UIADD3 UR4, UPT, UPT, UR6, 0x1, URZ ;  /* 0x0000000106047890 */ /* 0x000fc8000fffe0ff */
[----:B------:R-:W-:-:S04]  /*2e30*/  UISETP.NE.AND UP0, UPT, UR4, 0x2, UPT ;  /* 0x000000020400788c */ /* 0x000fc8000bf05270 */
[----:B------:R-:W-:Y:S02]  /*2e40*/  USEL UR7, URZ, 0x1, UP0 ;  /* 0x00000001ff077887 */ /* 0x000fe40008000000 */
[----:B------:R-:W-:-:S04]  /*2e50*/  USEL UR4, UR4, URZ, UP0 ;  /* 0x000000ff04047287 */ /* 0x000fc80008000000 */
[----:B------:R-:W-:Y:S01]  /*2e60*/  ULEA UR4, UR4, UR37, 0x3 ;  /* 0x0000002504047291 */ /* 0x000fe2000f8e18ff */
[----:B-1----:R-:W-:-:S04]  /*2e70*/  LOP3.LUT R3, R12, UR7, RZ, 0x3c, !PT ;  /* 0x000000070c037c12 */ /* 0x002fc8000f8e3cff */
[----:B------:R-:W-:-:S04]  /*2e80*/  SHF.L.U32 R0, R3, 0x1f, RZ ;  /* 0x0000001f03007819 */ /* 0x000fc800000006ff */
[----:B------:R-:W1:Y:S02]  /*2e90*/  SYNCS.PHASECHK.TRANS64 P0, [UR4+0xa0], R0 ;  /* 0x0000a000ff0075a7 */ /* 0x000e640008001004 */
[----:B-1----:R-:W-:Y:S05]  /*2ea0*/  @P0 EXIT ;  /* 0x000000000000094d */ /* 0x002fea0003800000 */
[----:B------:R-:W-:Y:S02]  /*2eb0*/  SHF.L.U32 R3, R3, 0x1f, RZ ;  /* 0x0000001f03037819 */ /* 0x000fe400000006ff */
[----:B------:R-:W-:-:S07]  /*2ec0*/  MOV R0, UR4 ;  /* 0x0000000400007c02 */ /* 0x000fce0008000f00 */
.L_x_54:
[----:B-1----:R1:W2:Y:S02]  /*2ed0*/  SYNCS.PHASECHK.TRANS64.TRYWAIT P0, [R0+URZ+0xa0], R3 ;  /* 0x0000a003000075a7 */ /* 0x0022a400080011ff */
[----:B--2---:R-:W-:Y:S05]  /*2ee0*/  @!P0 NANOSLEEP.SYNCS 0x989680 ;  /* 0x009896800000895d */ /* 0x004fea0003900000 */
[----:B------:R-:W2:Y:S02]  /*2ef0*/  @!P0 SYNCS.PHASECHK.TRANS64 P0, [R0+URZ+0xa0], R3 ;  /* 0x0000a003000085a7 */ /* 0x000ea400080010ff */
[----:B--2---:R-:W-:Y:S05]  /*2f00*/  @P0 EXIT ;  /* 0x000000000000094d */ /* 0x004fea0003800000 */
[----:B------:R-:W-:Y:S05]  /*2f10*/  BRA `(.L_x_54) ;  /* 0xfffffffc00ec7947 */ /* 0x000fea000383ffff */
.L_x_47:
[----:B------:R-:W-:Y:S05]  /*2f20*/  BRA.U UP4, `(.L_x_55) ;  /* 0x0000001504487547 */ /* 0x000fea000b800000 */
[----:B------:R-:W-:Y:S01]  /*2f30*/  UMOV UR6, 0x40 ;  /* 0x0000004000067882 */ /* 0x000fe20000000000 */
[----:B------:R-:W-:Y:S01]  /*2f40*/  NOP ;  /* 0x0000000000007918 */ /* 0x000fe20000000000 */
[----:B------:R-:W-:Y:S01]  /*2f50*/  ULEA UR6, UR37, UR6, 0x18 ;  /* 0x0000000625067291 */ /* 0x000fe2000f8ec0ff */
[----:B------:R-:W-:Y:S02]  /*2f60*/  UMOV UR7, 0x400 ;  /* 0x0000040000077882 */ /* 0x000fe40000000000 */
[----:B------:R-:W-:-:S06]  /*2f70*/  ULEA UR37, UR37, UR7, 0x18 ;  /* 0x0000000725257291 */ /* 0x000fcc000f8ec0ff */
[----:B------:R-:W1:Y:S02]  /*2f80*/  LDS.U8 R2, [UR6+0x1c] ;  /* 0x00001c06ff027984 */ /* 0x000e640008000000 */
[----:B-1----:R-:W-:-:S13]  /*2f90*/  ISETP.NE.AND P0, PT, R2, RZ, PT ;  /* 0x000000ff0200720c */ /* 0x002fda0003f05270 */
[----:B------:R-:W-:Y:S05]  /*2fa0*/  @P0 BRA `(.L_x_56) ;  /* 0x0000000400080947 */ /* 0x000fea0003800000 */
[----:B------:R-:W-:Y:S02]  /*2fb0*/  UISETP.NE.U32.AND UP0, UPT, UR5, 0x1, UPT ;  /* 0x000000010500788c */ /* 0x000fe4000bf05070 */
[----:B------:R-:W-:-:S07]  /*2fc0*/  UIADD3 UR8, UPT, UPT, UR6, 0x8, URZ ;  /* 0x0000000806087890 */ /* 0x000fce000fffe0ff */
[----:B------:R-:W-:Y:S05]  /*2fd0*/  BRA.U !UP0, `(.L_x_57) ;  /* 0x00000001089c7547 */ /* 0x000fea000b800000 */
[----:B------:R-:W-:Y:S01]  /*2fe0*/  ELECT P0, URZ, PT ;  /* 0x0000000000ff782f */ /* 0x000fe20003800000 */
[----:B------:R-:W-:-:S12]  /*2ff0*/  BSSY B0, `(.L_x_57) ;  /* 0x0000025000007945 */ /* 0x000fd80003800000 */
[----:B------:R-:W-:Y:S05]  /*3000*/  @!P0 BRA `(.L_x_58) ;  /* 0x00000000008c8947 */ /* 0x000fea0003800000 */
[----:B------:R-:W-:-:S05]  /*3010*/  UMOV UR7, 0x10 ;  /* 0x0000001000077882 */ /* 0x000fca0000000000 */
[----:B------:R-:W-:Y:S04]  /*3020*/  DEPBAR.LE SB1, 0x36 ;  /* 0x00009d800000791a */ /* 0x000fe80000000000 */
[----:B------:R-:W1:Y:S02]  /*3030*/  UTCATOMSWS.2CTA.FIND_AND_SET.ALIGN UP1, UR7, UR7 ;  /* 0x00000007000775e3 */ /* 0x000e640008220800 */
[----:B-1----:R-:W-:Y:S01]  /*3040*/  MOV R11, UR7 ;  /* 0x00000007000b7c02 */ /* 0x002fe20008000f00 */
[----:B------:R-:W-:Y:S06]  /*3050*/  BRA.U UP1, `(.L_x_59) ;  /* 0x0000000101187547 */ /* 0x000fec000b800000 */
.L_x_60:
[----:B------:R-:W-:Y:S05]  /*3060*/  NANOSLEEP 0x64 ;  /* 0x000000640000795d */ /* 0x000fea0003800000 */
[----:B------:R-:W-:-:S05]  /*3070*/  UMOV UR7, 0x10 ;  /* 0x0000001000077882 */ /* 0x000fca0000000000 */
[----:B------:R-:W-:Y:S04]  /*3080*/  DEPBAR.LE SB1, 0x36 ;  /* 0x00009d800000791a */ /* 0x000fe80000000000 */
[----:B------:R-:W1:Y:S02]  /*3090*/  UTCATOMSWS.2CTA.FIND_AND_SET.ALIGN UP1, UR7, UR7 ;  /* 0x00000007000775e3 */ /* 0x000e640008220800 */
[----:B-1----:R-:W-:Y:S01]  /*30a0*/  MOV R11, UR7 ;  /* 0x00000007000b7c02 */ /* 0x002fe20008000f00 */
[----:B------:R-:W-:Y:S05]  /*30b0*/  BRA.U !UP1, `(.L_x_60) ;  /* 0xfffffffd09e87547 */ /* 0x000fea000b83ffff */
.L_x_59:
[----:B------:R-:W1:Y:S01]  /*30c0*/  LDS R5, [UR6+0x10] ;  /* 0x00001006ff057984 */ /* 0x000e620008000800 */
[----:B------:R-:W-:Y:S01]  /*30d0*/  IMAD.U32 R3, RZ, RZ, UR37 ;  /* 0x00000025ff037e24 */ /* 0x000fe2000f8e00ff */
[----:B------:R-:W-:-:S03]  /*30e0*/  MOV R2, UR4 ;  /* 0x0000000400027c02 */ /* 0x000fc60008000f00 */
[----:B------:R-:W-:Y:S01]  /*30f0*/  VIADD R3, R3, 0x140 ;  /* 0x0000014003037836 */ /* 0x000fe20000000000 */
[----:B-1----:R-:W-:-:S04]  /*3100*/  SHF.L.U32 R5, R5, 0x1f, RZ ;  /* 0x0000001f05057819 */ /* 0x002fc800000006ff */
[----:B------:R-:W1:Y:S02]  /*3110*/  SYNCS.PHASECHK.TRANS64.TRYWAIT P0, [UR6+0x8], R5 ;  /* 0x00000805ff0075a7 */ /* 0x000e640008001106 */
[----:B-1----:R-:W-:Y:S05]  /*3120*/  @P0 BRA `(.L_x_61) ;  /* 0x0000000000080947 */ /* 0x002fea0003800000 */
[----:B------:R-:W1:Y:S02]  /*3130*/  SYNCS.PHASECHK.TRANS64.TRYWAIT P0, [UR6+0x8], R5 ;  /* 0x00000805ff0075a7 */ /* 0x000e640008001106 */
[----:B-1----:R-:W-:Y:S05]  /*3140*/  @!P0 BRA `(.L_x_62) ;  /* 0x0000009000288947 */ /* 0x002fea0003800000 */
.L_x_61:
[----:B-1----:R-:W-:Y:S01]  /*3150*/  HFMA2 R4, -RZ, RZ, 0, 5.9604644775390625e-08 ;  /* 0x00000001ff047431 */ /* 0x002fe200000001ff */
[----:B------:R-:W-:Y:S01]  /*3160*/  UPRMT UR7, UR4, 0x654, UR8 ;  /* 0x0000065404077896 */ /* 0x000fe20008000008 */
[----:B------:R-:W-:Y:S01]  /*3170*/  IMAD.MOV.U32 R6, RZ, RZ, 0xffff ;  /* 0x0000ffffff067424 */ /* 0x000fe200078e00ff */
[----:B------:R-:W-:Y:S01]  /*3180*/  PRMT R2, R2, 0x654, R3 ;  /* 0x0000065402027816 */ /* 0x000fe20000000003 */
[----:B------:R-:W-:Y:S02]  /*3190*/  IMAD.MOV.U32 R5, RZ, RZ, 0x4 ;  /* 0x00000004ff057424 */ /* 0x000fe400078e00ff */
[----:B------:R-:W-:Y:S01]  /*31a0*/  IMAD.SHL.U32 R9, R11, 0x20, RZ ;  /* 0x000000200b097824 */ /* 0x000fe200078e00ff */
[----:B------:R-:W-:Y:S02]  /*31b0*/  MOV R3, UR7 ;  /* 0x0000000700037c02 */ /* 0x000fe40008000f00 */
[-C--:B------:R-:W-:Y:S01]  /*31c0*/  SHF.L.U32 R7, R6, R11.reuse, RZ ;  /* 0x0000000b06077219 */ /* 0x080fe200000006ff */
[----:B------:R1:W-:Y:S01]  /*31d0*/  SYNCS.ARRIVE.TRANS64.RED RZ, [UR7], R5 ;  /* 0x00000005ffff79a7 */ /* 0x0003e20008000407 */
[----:B------:R-:W-:Y:S01]  /*31e0*/  SHF.L.U32 R6, R4, R11, RZ ;  /* 0x0000000b04067219 */ /* 0x000fe200000006ff */
[----:B------:R1:W-:Y:S04]  /*31f0*/  STS [UR37+0x140], R9 ;  /* 0x00014009ff007988 */ /* 0x0003e80008000825 */
[----:B------:R1:W-:Y:S04]  /*3200*/  STAS [R2.64], R11 ;  /* 0x0000000b02007dbd */ /* 0x0003e8000c0008ff */
[----:B------:R1:W-:Y:S04]  /*3210*/  ATOMS.OR RZ, [UR6+0x14], R7 ;  /* 0x00001407ffff798c */ /* 0x0003e8000b000006 */
[----:B------:R1:W-:Y:S04]  /*3220*/  ATOMS.OR RZ, [UR6+0x18], R6 ;  /* 0x00001806ffff798c */ /* 0x0003e8000b000006 */
[----:B------:R1:W-:Y:S02]  /*3230*/  ATOMS.XOR RZ, [UR6+0x10], R4 ;  /* 0x00001004ffff798c */ /* 0x0003e4000b800006 */
.L_x_58:
[----:B------:R-:W-:Y:S05]  /*3240*/  BSYNC B0 ;  /* 0x0000000000007941 */ /* 0x000fea0003800000 */
.L_x_57:
[----:B------:R-:W-:Y:S05]  /*3250*/  BRA.U UP0, `(.L_x_63) ;  /* 0x00000001006c7547 */ /* 0x000fea000b800000 */
[----:B------:R-:W-:-:S03]  /*3260*/  UMOV UR7, 0xffffffff ;  /* 0xffffffff00077882 */ /* 0x000fc60000000000 */
[----:B------:R-:W-:Y:S05]  /*3270*/  BRA.DIV UR7, `(.L_x_64) ;  /* 0x0000008e07f47947 */ /* 0x000fea000b800000 */
[----:B------:R-:W-:-:S13]  /*3280*/  ELECT P6, URZ, PT ;  /* 0x0000000000ff782f */ /* 0x000fda00038c0000 */
.L_x_202:
[----:B------:R-:W-:Y:S05]  /*3290*/  @!P6 BRA `(.L_x_63) ;  /* 0x00000000005ce947 */ /* 0x000fea0003800000 */
[----:B-1----:R-:W1:Y:S02]  /*32a0*/  LDS R3, [UR6+0x10] ;  /* 0x00001006ff037984 */ /* 0x002e640008000800 */
[----:B-1----:R-:W-:-:S04]  /*32b0*/  SHF.L.U32 R3, R3, 0x1f, RZ ;  /* 0x0000001f03037819 */ /* 0x002fc800000006ff */
[----:B------:R-:W1:Y:S02]  /*32c0*/  SYNCS.PHASECHK.TRANS64.TRYWAIT P0, [UR6+0x8], R3 ;  /* 0x00000803ff0075a7 */ /* 0x000e640008001106 */
[----:B-1----:R-:W-:Y:S05]  /*32d0*/  @P0 BRA `(.L_x_65) ;  /* 0x0000000000080947 */ /* 0x002fea0003800000 */
[----:B------:R-:W1:Y:S02]  /*32e0*/  SYNCS.PHASECHK.TRANS64.TRYWAIT P0, [UR6+0x8], R3 ;  /* 0x00000803ff0075a7 */ /* 0x000e640008001106 */
[----:B-1----:R-:W-:Y:S05]  /*32f0*/  @!P0 BRA `(.L_x_66) ;  /* 0x0000008c00f48947 */ /* 0x002fea0003800000 */
.L_x_65:
[----:B------:R-:W2:Y:S01]  /*3300*/  LDS R5, [UR37+0x140] ;  /* 0x00014025ff057984 */ /* 0x000ea20008000800 */
[----:B-1----:R-:W-:Y:S02]  /*3310*/  HFMA2 R2, -RZ, RZ, 0, 5.9604644775390625e-08 ;  /* 0x00000001ff027431 */ /* 0x002fe400000001ff */
[----:B------:R-:W-:Y:S01]  /*3320*/  IMAD.MOV.U32 R3, RZ, RZ, 0xffff ;  /* 0x0000ffffff037424 */ /* 0x000fe200078e00ff */
[----:B------:R-:W-:Y:S01]  /*3330*/  UPRMT UR7, UR4, 0x654, UR8 ;  /* 0x0000065404077896 */ /* 0x000fe20008000008 */
[----:B--2---:R-:W-:-:S03]  /*3340*/  IMAD.SHL.U32 R4, R5, 0x20, RZ ;  /* 0x0000002005047824 */ /* 0x004fc600078e00ff */
[-C--:B------:R-:W-:Y:S02]  /*3350*/  SHF.L.U32 R3, R3, R5.reuse, RZ ;  /* 0x0000000503037219 */ /* 0x080fe400000006ff */
[----:B------:R-:W-:Y:S01]  /*3360*/  SHF.L.U32 R5, R2, R5, RZ ;  /* 0x0000000502057219 */ /* 0x000fe200000006ff */
[----:B------:R2:W-:Y:S04]  /*3370*/  STS [UR37+0x140], R4 ;  /* 0x00014004ff007988 */ /* 0x0005e80008000825 */
[----:B------:R2:W-:Y:S04]  /*3380*/  ATOMS.OR RZ, [UR6+0x14], R3 ;  /* 0x00001403ffff798c */ /* 0x0005e8000b000006 */
[----:B------:R2:W-:Y:S01]  /*3390*/  ATOMS.OR RZ, [UR6+0x18], R5 ;  /* 0x00001805ffff798c */ /* 0x0005e2000b000006 */
[----:B------:R-:W-:Y:S03]  /*33a0*/  SYNCS.ARRIVE.TRANS64.RED.A1T0 RZ, [UR7], RZ ;  /* 0x000000ffffff79a7 */ /* 0x000fe60008100407 */
[----:B------:R2:W-:Y:S01]  /*33b0*/  ATOMS.XOR RZ, [UR6+0x10], R2 ;  /* 0x00001002ffff798c */ /* 0x0005e2000b800006 */
[----:B------:R-:W-:Y:S05]  /*33c0*/  BRA `(.L_x_63) ;  /* 0x0000000000107947 */ /* 0x000fea0003800000 */
.L_x_56:
[----:B------:R-:W-:-:S05]  /*33d0*/  MOV R2, 0xffffffff ;  /* 0xffffffff00027802 */ /* 0x000fca0000000f00 */
[----:B------:R1:W-:Y:S02]  /*33e0*/  STS [UR37+0x140], R2 ;  /* 0x00014002ff007988 */ /* 0x0003e40008000825 */
[----:B-1----:R-:W-:Y:S02]  /*33f0*/  MOV R2, 0x3410 ;  /* 0x0000341000027802 */ /* 0x002fe40000000f00 */
[----:B-----5:R-:W-:Y:S05]  /*3400*/  CALL.REL.NOINC `($__internal_1_$__cuda_sm10x_tcgen05_guardrail_trap_phase_invalid_during_alloc) ;  /* 0x0000009800787944 */ /* 0x020fea0003c00000 */
.L_x_63:
[----:B------:R-:W-:Y:S05]  /*3410*/  WARPSYNC.ALL ;  /* 0x0000000000007948 */ /* 0x000fea0003800000 */
[----:B------:R-:W3:Y:S01]  /*3420*/  S2UR UR7, SR_CgaCtaId ;  /* 0x00000000000779c3 */ /* 0x000ee20000008800 */
[----:B------:R-:W-:Y:S01]  /*3430*/  UMOV UR6, 0x400 ;  /* 0x0000040000067882 */ /* 0x000fe20000000000 */
[----:B------:R-:W-:-:S06]  /*3440*/  NOP ;  /* 0x0000000000007918 */ /* 0x000fcc0000000000 */
[----:B------:R-:W-:Y:S06]  /*3450*/  BAR.ARV 0x6, 0xa0 ;  /* 0x0182800000007b1d */ /* 0x000fec0000002000 */
[----:B------:R-:W4:Y:S01]  /*3460*/  LDCU UR8, c[0x0][0x38c] ;  /* 0x00007180ff0877ac */ /* 0x000f220008000800 */
[----:B------:R-:W-:Y:S01]  /*3470*/  LOP3.LUT R0, R0, 0xffff, RZ, 0xc0, !PT ;  /* 0x0000ffff00007812 */ /* 0x000fe200078ec0ff */
[----:B-1----:R-:W-:Y:S01]  /*3480*/  IMAD.MOV.U32 R9, RZ, RZ, 0x1 ;  /* 0x00000001ff097424 */ /* 0x002fe200078e00ff */
[----:B------:R-:W-:Y:S01]  /*3490*/  LOP3.LUT R8, R8, 0xffff, RZ, 0xc0, !PT ;  /* 0x0000ffff08087812 */ /* 0x000fe200078ec0ff */
[----:B------:R-:W-:Y:S01]  /*34a0*/  UMOV UR19, URZ ;  /* 0x000000ff00137c82 */ /* 0x000fe20008000000 */
[----:B------:R-:W-:Y:S01]  /*34b0*/  R2UR UR10, R0 ;  /* 0x00000000000a72ca */ /* 0x000fe200000e0000 */
[----:B------:R-:W-:Y:S01]  /*34c0*/  UMOV UR18, URZ ;  /* 0x000000ff00127c82 */ /* 0x000fe20008000000 */
[----:B------:R-:W-:Y:S01]  /*34d0*/  R2UR UR11, R8 ;  /* 0x00000000080b72ca */ /* 0x000fe200000e0000 */
[----:B------:R-:W-:Y:S01]  /*34e0*/  IMAD.MOV.U32 R8, RZ, RZ, RZ ;  /* 0x000000ffff087224 */ /* 0x000fe200078e00ff */
[----:B------:R-:W-:Y:S01]  /*34f0*/  UMOV UR17, URZ ;  /* 0x000000ff00117c82 */ /* 0x000fe20008000000 */
[----:B---3--:R-:W-:-:S02]  /*3500*/  ULEA UR7, UR7, UR6, 0x18 ;  /* 0x0000000607077291 */ /* 0x008fc4000f8ec0ff */
[----:B------:R-:W-:Y:S02]  /*3510*/  UISETP.NE.AND UP2, UPT, UR5, URZ, UPT ;  /* 0x000000ff0500728c */ /* 0x000fe4000bf45270 */
[----:B------:R-:W-:Y:S02]  /*3520*/  UIADD3 UR12, UPT, UPT, UR7, 0x8400, URZ ;  /* 0x00008400070c7890 */ /* 0x000fe4000fffe0ff */
[----:B------:R-:W-:Y:S02]  /*3530*/  UIADD3 UR13, UPT, UPT, UR7, 0x18400, URZ ;  /* 0x00018400070d7890 */ /* 0x000fe4000fffe0ff */
[----:B----4-:R-:W-:Y:S01]  /*3540*/  UIADD3 UR8, UPT, UPT, UR8, 0x3f, URZ ;  /* 0x0000003f08087890 */ /* 0x010fe2000fffe0ff */
[----:B--2---:R-:W1:Y:S01]  /*3550*/  LDS R2, [UR7+0x140] ;  /* 0x00014007ff027984 */ /* 0x004e620008000800 */
[----:B------:R-:W-:Y:S02]  /*3560*/  USHF.R.U32.HI UR12, URZ, 0x4, UR12 ;  /* 0x00000004ff0c7899 */ /* 0x000fe4000801160c */
[----:B------:R-:W-:-:S02]  /*3570*/  USHF.R.S32.HI UR6, URZ, 0x1f, UR8 ;  /* 0x0000001fff067899 */ /* 0x000fc40008011408 */
[----:B------:R-:W-:Y:S02]  /*3580*/  USHF.R.U32.HI UR13, URZ, 0x4, UR13 ;  /* 0x00000004ff0d7899 */ /* 0x000fe4000801160d */
[----:B------:R-:W-:Y:S02]  /*3590*/  ULEA.HI UR6, UR6, UR8, URZ, 0x6 ;  /* 0x0000000806067291 */ /* 0x000fe4000f8f30ff */
[----:B------:R-:W-:Y:S02]  /*35a0*/  ULOP3.LUT UR12, UR12, 0x3fff, URZ, 0xc0, !UPT ;  /* 0x00003fff0c0c7892 */ /* 0x000fe4000f8ec0ff */
[----:B------:R-:W-:Y:S02]  /*35b0*/  USHF.R.S32.HI UR6, URZ, 0x6, UR6 ;  /* 0x00000006ff067899 */ /* 0x000fe40008011406 */
[----:B------:R-:W-:Y:S02]  /*35c0*/  ULOP3.LUT UR13, UR13, 0x3fff, URZ, 0xc0, !UPT ;  /* 0x00003fff0d0d7892 */ /* 0x000fe4000f8ec0ff */
[----:B------:R-:W-:Y:S01]  /*35d0*/  UISETP.LT.AND UP0, UPT, UR6, 0x1, UPT ;  /* 0x000000010600788c */ /* 0x000fe2000bf01270 */
[----:B------:R-:W-:Y:S01]  /*35e0*/  UMOV UR36, 0x0 ;  /* 0x0000000000247882 */ /* 0x000fe20000000000 */
        /* <DEDUP_REMOVED lines=9> */
[----:B------:R-:W-:-:S02]  /*3680*/  ULOP3.LUT UR12, UR12, 0x10000, URZ, 0xfc, !UPT ;  /* 0x000100000c0c7892 */ /* 0x000fc4000f8efcff */
[----:B------:R-:W-:Y:S02]  /*3690*/  ULOP3.LUT UR13, UR13, 0x10000, URZ, 0xfc, !UPT ;  /* 0x000100000d0d7892 */ /* 0x000fe4000f8efcff */
[----:B------:R-:W-:Y:S01]  /*36a0*/  USEL UR20, UR6, 0x1, !UP0 ;  /* 0x0000000106147887 */ /* 0x000fe2000c000000 */
[----:B------:R-:W-:Y:S01]  /*36b0*/  UMOV UR26, 0x0 ;  /* 0x00000000001a7882 */ /* 0x000fe20000000000 */
[----:B------:R-:W-:Y:S01]  /*36c0*/  UMOV UR27, 0x8400910 ;  /* 0x08400910001b7882 */ /* 0x000fe20000000000 */
[----:B------:R-:W-:Y:S01]  /*36d0*/  UMOV UR24, 0x0 ;  /* 0x0000000000187882 */ /* 0x000fe20000000000 */
[----:B------:R-:W-:Y:S01]  /*36e0*/  UMOV UR25, 0x8400910 ;  /* 0x0840091000197882 */ /* 0x000fe20000000000 */
[----:B------:R-:W-:Y:S01]  /*36f0*/  UMOV UR22, 0x0 ;  /* 0x0000000000167882 */ /* 0x000fe20000000000 */
[----:B------:R-:W-:Y:S01]  /*3700*/  UMOV UR23, 0x8400910 ;  /* 0x0840091000177882 */ /* 0x000fe20000000000 */
[----:B-1----:R-:W-:Y:S02]  /*3710*/  R2UR UR21, R2 ;  /* 0x00000000021572ca */ /* 0x002fe400000e0000 */
[----:B------:R-:W-:-:S13]  /*3720*/  CS2R R2, SRZ ;  /* 0x0000000000027805 */ /* 0x000fda000001ff00 */
.L_x_74:
[C---:B------:R-:W-:Y:S02]  /*3730*/  LEA R0, R8.reuse, UR7, 0x3 ;  /* 0x0000000708007c11 */ /* 0x040fe4000f8e18ff */
[----:B------:R-:W-:Y:S02]  /*3740*/  SHF.L.U32 R5, R3, 0x1f, RZ ;  /* 0x0000001f03057819 */ /* 0x000fe400000006ff */
[----:B------:R-:W-:Y:S02]  /*3750*/  LEA R4, R8, UR7, 0x4 ;  /* 0x0000000708047c11 */ /* 0x000fe4000f8e20ff */
[----:B------:R-:W1:Y:S02]  /*3760*/  SYNCS.PHASECHK.TRANS64.TRYWAIT P0, [R0+URZ+0x90], R5 ;  /* 0x00009005000075a7 */ /* 0x000e6400080011ff */
[----:B-1-3--:R-:W-:Y:S05]  /*3770*/  @!P0 BRA `(.L_x_67) ;  /* 0x0000008800ec8947 */ /* 0x00afea0003800000 */
.L_x_203:
[----:B-1----:R-:W1:Y:S01]  /*3780*/  LDS.128 R4, [R4+0x120] ;  /* 0x0001200004047984 */ /* 0x002e620000000c00 */
[----:B------:R-:W-:Y:S02]  /*3790*/  VIADD R0, R0, 0xa0 ;  /* 0x000000a000007836 */ /* 0x000fe40000000000 */
[----:B------:R-:W-:Y:S01]  /*37a0*/  VIADD R8, R8, 0x1 ;  /* 0x0000000108087836 */ /* 0x000fe20000000000 */
[----:B------:R-:W-:Y:S01]  /*37b0*/  @!PT LDS RZ, [RZ] ;  /* 0x00000000fffff984 */ /* 0x000fe20000000800 */
[----:B------:R-:W-:Y:S01]  /*37c0*/  @!PT LDS RZ, [RZ] ;  /* 0x00000000fffff984 */ /* 0x000fe20000000800 */
[----:B------:R-:W-:Y:S01]  /*37d0*/  @!PT LDS RZ, [RZ] ;  /* 0x00000000fffff984 */ /* 0x000fe20000000800 */
[----:B------:R-:W-:Y:S01]  /*37e0*/  @!PT LDS RZ, [RZ] ;  /* 0x00000000fffff984 */ /* 0x000fe20000000800 */
[----:B------:R2:W-:Y:S06]  /*37f0*/  MEMBAR.ALL.CTA ;  /* 0x0000000000007992 */ /* 0x0005ec0000008000 */
[----:B--2---:R-:W2:Y:S01]  /*3800*/  FENCE.VIEW.ASYNC.S ;  /* 0x00000000000073c6 */ /* 0x004ea20000000000 */
[----:B------:R-:W-:-:S04]  /*3810*/  PRMT R0, RZ, 0x654, R0 ;  /* 0x00000654ff007816 */ /* 0x000fc80000000000 */
[----:B--2---:R2:W-:Y:S01]  /*3820*/  SYNCS.ARRIVE.TRANS64.RED.A1T0 RZ, [R0+URZ], RZ ;  /* 0x000000ff00ff79a7 */ /* 0x0045e200081004ff */
[----:B-1----:R-:W-:Y:S01]  /*3830*/  LOP3.LUT P1, RZ, R6, 0x1, RZ, 0xc0, !PT ;  /* 0x0000000106ff7812 */ /* 0x002fe2000782c0ff */
[----:B--2---:R-:W-:-:S12]  /*3840*/  BRA.U UP2, `(.L_x_68) ;  /* 0x0000000502587547 */ /* 0x004fd8000b800000 */
[----:B------:R-:W1:Y:S01]  /*3850*/  LDCU UR8, c[0x0][0x38c] ;  /* 0x00007180ff0877ac */ /* 0x000e620008000800 */
[----:B------:R-:W-:Y:S02]  /*3860*/  PLOP3.LUT P2, PT, PT, PT, PT, 0x80, 0x8 ;  /* 0x000000000008781c */ /* 0x000fe40003f4f070 */
[----:B------:R-:W-:Y:S01]  /*3870*/  SHF.L.U32 R5, R9, 0x1f, RZ ;  /* 0x0000001f09057819 */ /* 0x000fe200000006ff */
[----:B-1----:R-:W-:Y:S02]  /*3880*/  UISETP.GE.AND UP0, UPT, UR8, 0x1, UPT ;  /* 0x000000010800788c */ /* 0x002fe4000bf06270 */
[----:B------:R-:W-:-:S04]  /*3890*/  ULEA UR8, UR19, UR7, 0x3 ;  /* 0x0000000713087291 */ /* 0x000fc8000f8e18ff */
[----:B------:R-:W-:-:S05]  /*38a0*/  PLOP3.LUT P0, PT, PT, PT, UP0, 0x80, 0x8 ;  /* 0x000000000008781c */ /* 0x000fca0003f0f008 */
[----:B------:R-:W-:-:S08]  /*38b0*/  @UP0 ULEA UR9, UR18, UR7, 0x3 ;  /* 0x0000000712090291 */ /* 0x000fd0000f8e18ff */
[----:B------:R-:W-:-:S04]  /*38c0*/  @P0 SHF.L.U32 R0, R2, 0x1f, RZ ;  /* 0x0000001f02000819 */ /* 0x000fc800000006ff */
[----:B------:R1:W2:Y:S01]  /*38d0*/  @P0 SYNCS.PHASECHK.TRANS64.TRYWAIT P2, [UR9], R0 ;  /* 0x00000000ff0005a7 */ /* 0x0002a20008041109 */
[----:B------:R-:W-:Y:S01]  /*38e0*/  ULEA UR9, UR19, UR21, 0x7 ;  /* 0x0000001513097291 */ /* 0x000fe2000f8e38ff */
[----:B------:R-:W3:Y:S02]  /*38f0*/  SYNCS.PHASECHK.TRANS64.TRYWAIT P0, [UR8+0xd0], R5 ;  /* 0x0000d005ff0075a7 */ /* 0x000ee40008001108 */
[----:B-123--:R-:W-:Y:S09]  /*3900*/  @!P0 BRA `(.L_x_69) ;  /* 0x00000088009c8947 */ /* 0x00eff20003800000 */
.L_x_205:
[----:B------:R-:W-:Y:S01]  /*3910*/  UMOV UR16, UR17 ;  /* 0x0000001100107c82 */ /* 0x000fe20008000000 */
[----:B------:R-:W-:Y:S05]  /*3920*/  BRA.U !UP0, `(.L_x_70) ;  /* 0x0000000508107547 */ /* 0x000fea000b800000 */
[----:B------:R-:W-:Y:S02]  /*3930*/  UIADD3 UR16, UPT, UPT, UR20, UR17, URZ ;  /* 0x0000001114107290 */ /* 0x000fe4000fffe0ff */
[----:B------:R-:W-:Y:S01]  /*3940*/  UPLOP3.LUT UP3, UPT, UPT, UPT, UPT, 0x40, 0x4 ;  /* 0x000000000004789c */ /* 0x000fe20003f6e870 */
[----:B------:R-:W-:Y:S01]  /*3950*/  UMOV UR15, UR6 ;  /* 0x00000006000f7c82 */ /* 0x000fe20008000000 */
[----:B------:R-:W-:-:S09]  /*3960*/  UMOV UR58, UR18 ;  /* 0x00000012003a7c82 */ /* 0x000fd20008000000 */
.L_x_73:
[----:B--2---:R-:W-:Y:S01]  /*3970*/  ULEA UR14, UR58, UR7, 0x3 ;  /* 0x000000073a0e7291 */ /* 0x004fe2000f8e18ff */
[----:B---3--:R-:W-:Y:S11]  /*3980*/  @P2 BRA `(.L_x_71) ;  /* 0x00000000000c2947 */ /* 0x008ff60003800000 */
[----:B-1----:R-:W-:Y:S04]  /*3990*/  SHF.L.U32 R5, R2, 0x1f, RZ ;  /* 0x0000001f02057819 */ /* 0x002fe800000006ff */
[----:B------:R-:W1:Y:S02]  /*39a0*/  SYNCS.PHASECHK.TRANS64.TRYWAIT P0, [UR14], R5 ;  /* 0x00000005ff0075a7 */ /* 0x000e64000800110e */
[----:B-1----:R-:W-:Y:S05]  /*39b0*/  @!P0 BRA `(.L_x_72) ;  /* 0x0000008800888947 */ /* 0x002fea0003800000 */
.L_x_71:
[----:B------:R-:W-:Y:S01]  /*39c0*/  UISETP.NE.AND UP0, UPT, UR15, 0x1, UPT ;  /* 0x000000010f00788c */ /* 0x000fe2000bf05270 */
[----:B------:R-:W-:Y:S01]  /*39d0*/  PLOP3.LUT P2, PT, PT, PT, PT, 0x80, 0x8 ;  /* 0x000000000008781c */ /* 0x000fe20003f4f070 */
[----:B------:R-:W-:Y:S02]  /*39e0*/  UIADD3 UR18, UPT, UPT, UR58, 0x1, URZ ;  /* 0x000000013a127890 */ /* 0x000fe4000fffe0ff */
[----:B------:R-:W-:Y:S02]  /*39f0*/  ULEA UR68, UR58, UR13, 0xb ;  /* 0x0000000d3a447291 */ /* 0x000fe4000f8e58ff */
[----:B------:R-:W-:Y:S01]  /*3a00*/  UISETP.NE.AND UP1, UPT, UR18, 0x4, UPT ;  /* 0x000000041200788c */ /* 0x000fe2000bf25270 */
[----:B------:R-:W-:Y:S01]  /*3a10*/  PLOP3.LUT P0, PT, PT, PT, UP0, 0x80, 0x8 ;  /* 0x000000000008781c */ /* 0x000fe20003f0f008 */
[----:B------:R-:W-:Y:S02]  /*3a20*/  ULEA UR66, UR58, UR12, 0xa ;  /* 0x0000000c3a427291 */ /* 0x000fe4000f8e50ff */
[----:B------:R-:W-:Y:S02]  /*3a30*/  USEL UR39, URZ, 0x1, UP1 ;  /* 0x00000001ff277887 */ /* 0x000fe40008800000 */
[----:B------:R-:W-:Y:S02]  /*3a40*/  USEL UR18, UR18, URZ, UP1 ;  /* 0x000000ff12127287 */ /* 0x000fe40008800000 */
[----:B------:R-:W-:Y:S02]  /*3a50*/  UIADD3 UR64, UPT, UPT, UR68, 0x2, URZ ;  /* 0x0000000244407890 */ /* 0x000fe4000fffe0ff */
[----:B------:R-:W-:Y:S01]  /*3a60*/  @UP0 ULEA UR38, UR18, UR7, 0x3 ;  /* 0x0000000712260291 */ /* 0x000fe2000f8e18ff */
[----:B------:R-:W-:Y:S01]  /*3a70*/  LOP3.LUT R2, R2, UR39, RZ, 0x3c, !PT ;  /* 0x0000002702027c12 */ /* 0x000fe2000f8e3cff */
[----:B------:R-:W-:Y:S02]  /*3a80*/  UIADD3 UR62, UPT, UPT, UR66, 0x2, URZ ;  /* 0x00000002423e7890 */ /* 0x000fe4000fffe0ff */
[----:B------:R-:W-:Y:S01]  /*3a90*/  UIADD3 UR60, UPT, UPT, UR68, 0x4, URZ ;  /* 0x00000004443c7890 */ /* 0x000fe2000fffe0ff */
[----:B-1----:R-:W-:Y:S01]  /*3aa0*/  @P0 SHF.L.U32 R0, R2, 0x1f, RZ ;  /* 0x0000001f02000819 */ /* 0x002fe200000006ff */
[----:B------:R-:W-:Y:S02]  /*3ab0*/  UIADD3 UR58, UPT, UPT, UR66, 0x4, URZ ;  /* 0x00000004423a7890 */ /* 0x000fe4000fffe0ff */
[----:B------:R-:W-:Y:S01]  /*3ac0*/  UIADD3 UR56, UPT, UPT, UR68, 0x6, URZ ;  /* 0x0000000644387890 */ /* 0x000fe2000fffe0ff */
[----:B------:R2:W3:Y:S01]  /*3ad0*/  @P0 SYNCS.PHASECHK.TRANS64.TRYWAIT P2, [UR38], R0 ;  /* 0x00000000ff0005a7 */ /* 0x0004e20008041126 */
[----:B------:R-:W-:Y:S02]  /*3ae0*/  UIADD3 UR54, UPT, UPT, UR66, 0x6, URZ ;  /* 0x0000000642367890 */ /* 0x000fe4000fffe0ff */
        /* <DEDUP_REMOVED lines=10> */
[----:B------:R-:W-:Y:S02]  /*3b90*/  UIADD3 UR15, UPT, UPT, UR15, -0x1, URZ ;  /* 0xffffffff0f0f7890 */ /* 0x000fe4000fffe0ff */
[----:B------:R-:W-:Y:S01]  /*3ba0*/  UISETP.NE.AND UP0, UPT, UR17, UR16, UPT ;  /* 0x000000101100728c */ /* 0x000fe2000bf05270 */
[----:B------:R-:W-:Y:S01]  /*3bb0*/  UMOV UR69, 0x40004040 ;  /* 0x4000404000457882 */ /* 0x000fe20000000000 */
[----:B------:R-:W-:Y:S01]  /*3bc0*/  UMOV UR67, 0x40004040 ;  /* 0x4000404000437882 */ /* 0x000fe20000000000 */
[----:B------:R-:W-:Y:S01]  /*3bd0*/  UMOV UR65, 0x40004040 ;  /* 0x4000404000417882 */ /* 0x000fe20000000000 */
[----:B------:R-:W-:Y:S01]  /*3be0*/  UTCHMMA.2CTA gdesc[UR66], gdesc[UR68], tmem[UR9], tmem[UR36], idesc[UR37], UP3 ;  /* 0x00ff2444420075ea */ /* 0x000fe20009a00009 */
[----:B------:R-:W-:Y:S01]  /*3bf0*/  UPLOP3.LUT UP3, UPT, UPT, UPT, UPT, 0x80, 0x8 ;  /* 0x000000000008789c */ /* 0x000fe20003f6f070 */
[----:B------:R-:W-:Y:S01]  /*3c00*/  UMOV UR63, 0x40004040 ;  /* 0x40004040003f7882 */ /* 0x000fe20000000000 */
[----:B------:R-:W-:Y:S01]  /*3c10*/  UMOV UR61, 0x40004040 ;  /* 0x40004040003d7882 */ /* 0x000fe20000000000 */
[----:B------:R-:W-:Y:S01]  /*3c20*/  UTCHMMA.2CTA gdesc[UR62], gdesc[UR64], tmem[UR9], tmem[UR34], idesc[UR35], UPT ;  /* 0x00ff22403e0075ea */ /* 0x000fe2000ba00009 */
[----:B------:R-:W-:Y:S01]  /*3c30*/  UMOV UR59, 0x40004040 ;  /* 0x40004040003b7882 */ /* 0x000fe20000000000 */
[----:B------:R-:W-:Y:S01]  /*3c40*/  UMOV UR57, 0x40004040 ;  /* 0x4000404000397882 */ /* 0x000fe20000000000 */
[----:B------:R1:W-:Y:S01]  /*3c50*/  UTCHMMA.2CTA gdesc[UR58], gdesc[UR60], tmem[UR9], tmem[UR32], idesc[UR33], UPT ;  /* 0x00ff203c3a0075ea */ /* 0x0003e2000ba00009 */
        /* <DEDUP_REMOVED lines=11> */
[----:B------:R-:W-:Y:S01]  /*3d10*/  UMOV UR39, 0x40004040 ;  /* 0x4000404000277882 */ /* 0x000fe20000000000 */
[----:B------:R2:W-:Y:S01]  /*3d20*/  UTCHMMA.2CTA gdesc[UR42], gdesc[UR44], tmem[UR9], tmem[UR24], idesc[UR25], UPT ;  /* 0x00ff182c2a0075ea */ /* 0x0005e2000ba00009 */
[----:B------:R2:W-:Y:S01]  /*3d30*/  UTCHMMA.2CTA gdesc[UR38], gdesc[UR40], tmem[UR9], tmem[UR22], idesc[UR23], UPT ;  /* 0x00ff1628260075ea */ /* 0x0005e2000ba00009 */
[----:B------:R2:W-:Y:S01]  /*3d40*/  UTCBAR.2CTA.MULTICAST [UR14], URZ, UR11 ;  /* 0x000000ff0e0073e9 */ /* 0x0005e2000820080b */
[----:B-1----:R-:W-:Y:S01]  /*3d50*/  UMOV UR58, UR18 ;  /* 0x00000012003a7c82 */ /* 0x002fe20008000000 */
[----:B------:R-:W-:Y:S05]  /*3d60*/  BRA.U UP0, `(.L_x_73) ;  /* 0xfffffffd00007547 */ /* 0x000fea000b83ffff */
.L_x_70:
[----:B------:R-:W-:Y:S01]  /*3d70*/  UIADD3 UR8, UPT, UPT, UR8, 0xb0, URZ ;  /* 0x000000b008087890 */ /* 0x000fe2000fffe0ff */
[----:B------:R-:W-:-:S08]  /*3d80*/  UMOV UR17, UR16 ;  /* 0x0000001000117c82 */ /* 0x000fd00008000000 */
[----:B------:R4:W-:Y:S01]  /*3d90*/  UTCBAR.2CTA.MULTICAST [UR8], URZ, UR10 ;  /* 0x000000ff080073e9 */ /* 0x0009e2000820080a */
[----:B------:R-:W-:Y:S02]  /*3da0*/  NOP ;  /* 0x0000000000007918 */ /* 0x000fe40000000000 */
.L_x_68:
[----:B------:R-:W-:Y:S01]  /*3db0*/  UIADD3 UR19, UPT, UPT, UR19, 0x1, URZ ;  /* 0x0000000113137890 */ /* 0x000fe2000fffe0ff */
[----:B------:R-:W-:-:S03]  /*3dc0*/  ISETP.NE.AND P0, PT, R8, 0x2, PT ;  /* 0x000000020800780c */ /* 0x000fc60003f05270 */
[----:B------:R-:W-:Y:S01]  /*3dd0*/  UISETP.NE.AND UP0, UPT, UR19, 0x4, UPT ;  /* 0x000000041300788c */ /* 0x000fe2000bf05270 */
[----:B-12---:R-:W-:Y:S02]  /*3de0*/  SEL R0, RZ, 0x1, P0 ;  /* 0x00000001ff007807 */ /* 0x006fe40000000000 */
[----:B------:R-:W-:Y:S01]  /*3df0*/  SEL R8, R8, RZ, P0 ;  /* 0x000000ff08087207 */ /* 0x000fe20000000000 */
[----:B----4-:R-:W-:Y:S01]  /*3e00*/  USEL UR8, URZ, 0x1, UP0 ;  /* 0x00000001ff087887 */ /* 0x010fe20008000000 */
[----:B------:R-:W-:Y:S01]  /*3e10*/  LOP3.LUT R3, R3, R0, RZ, 0x3c, !PT ;  /* 0x0000000003037212 */ /* 0x000fe200078e3cff */
[----:B------:R-:W-:-:S04]  /*3e20*/  USEL UR19, UR19, URZ, UP0 ;  /* 0x000000ff13137287 */ /* 0x000fc80008000000 */
[----:B------:R-:W-:Y:S01]  /*3e30*/  LOP3.LUT R9, R9, UR8, RZ, 0x3c, !PT ;  /* 0x0000000809097c12 */ /* 0x000fe2000f8e3cff */
[----:B------:R-:W-:Y:S07]  /*3e40*/  @P1 BRA `(.L_x_74) ;  /* 0xfffffff800381947 */ /* 0x000fee000383ffff */
[----:B------:R-:W1:Y:S01]  /*3e50*/  S2UR UR6, SR_CgaCtaId ;  /* 0x00000000000679c3 */ /* 0x000e620000008800 */
[----:B------:R-:W-:Y:S01]  /*3e60*/  ELECT P0, URZ, PT ;  /* 0x0000000000ff782f */ /* 0x000fe20003800000 */
[----:B------:R-:W-:Y:S01]  /*3e70*/  HFMA2 R0, -RZ, RZ, 0, 5.9604644775390625e-08 ;  /* 0x00000001ff007431 */ /* 0x000fe200000001ff */
[----:B------:R-:W-:-:S05]  /*3e80*/  UMOV UR8, 0x40 ;  /* 0x0000004000087882 */ /* 0x000fca0000000000 */
[----:B------:R-:W-:Y:S01]  /*3e90*/  UVIRTCOUNT.DEALLOC.SMPOOL 0x80 ;  /* 0x000000800000784c */ /* 0x000fe20000000000 */
[----:B------:R-:W-:Y:S02]  /*3ea0*/  UISETP.NE.AND UP0, UPT, UR5, URZ, UPT ;  /* 0x000000ff0500728c */ /* 0x000fe4000bf05270 */
[----:B-1----:R-:W-:-:S09]  /*3eb0*/  ULEA UR6, UR6, UR8, 0x18 ;  /* 0x0000000806067291 */ /* 0x002fd2000f8ec0ff */
[----:B------:R1:W-:Y:S01]  /*3ec0*/  @P0 STS.U8 [UR6+0x1c], R0 ;  /* 0x00001c00ff000988 */ /* 0x0003e20008000006 */
[----:B------:R-:W-:Y:S05]  /*3ed0*/  BRA.U UP0, `(.L_x_75) ;  /* 0x0000000100a07547 */ /* 0x000fea000b800000 */
[----:B------:R-:W-:Y:S01]  /*3ee0*/  UIADD3 UR5, UPT, UPT, UR7, 0xd0, URZ ;  /* 0x000000d007057890 */ /* 0x000fe2000fffe0ff */
[----:B------:R-:W-:-:S03]  /*3ef0*/  SHF.L.U32 R3, R9, 0x1f, RZ ;  /* 0x0000001f09037819 */ /* 0x000fc600000006ff */
[----:B------:R-:W-:-:S09]  /*3f00*/  ULEA UR8, UR19, UR5, 0x3 ;  /* 0x0000000513087291 */ /* 0x000fd2000f8e18ff */
[----:B------:R-:W2:Y:S02]  /*3f10*/  SYNCS.PHASECHK.TRANS64.TRYWAIT P0, [UR8], R3 ;  /* 0x00000003ff0075a7 */ /* 0x000ea40008001108 */
[----:B--2---:R-:W-:Y:S05]  /*3f20*/  @!P0 BRA `(.L_x_76) ;  /* 0x0000008400448947 */ /* 0x004fea0003800000 */
.L_x_208:
        /* <DEDUP_REMOVED lines=9> */
.L_x_210:
        /* <DEDUP_REMOVED lines=9> */
.L_x_212:
[----:B------:R-:W-:-:S04]  /*4050*/  UIADD3 UR9, UPT, UPT, UR9, 0x1, URZ ;  /* 0x0000000109097890 */ /* 0x000fc8000fffe0ff */
[----:B------:R-:W-:-:S04]  /*4060*/  UISETP.NE.AND UP1, UPT, UR9, 0x4, UPT ;  /* 0x000000040900788c */ /* 0x000fc8000bf25270 */
[----:B------:R-:W-:Y:S02]  /*4070*/  USEL UR8, URZ, 0x1, UP1 ;  /* 0x00000001ff087887 */ /* 0x000fe40008800000 */
[----:B------:R-:W-:-:S04]  /*4080*/  USEL UR9, UR9, URZ, UP1 ;  /* 0x000000ff09097287 */ /* 0x000fc80008800000 */
[----:B------:R-:W-:Y:S01]  /*4090*/  ULEA UR9, UR9, UR5, 0x3 ;  /* 0x0000000509097291 */ /* 0x000fe2000f8e18ff */
[----:B-1----:R-:W-:-:S04]  /*40a0*/  LOP3.LUT R3, R2, UR8, RZ, 0x3c, !PT ;  /* 0x0000000802037c12 */ /* 0x002fc8000f8e3cff */
[----:B------:R-:W-:Y:S01]  /*40b0*/  SHF.L.U32 R3, R3, 0x1f, RZ ;  /* 0x0000001f03037819 */ /* 0x000fe200000006ff */
[----:B------:R-:W-:-:S04]  /*40c0*/  IMAD.U32 R0, RZ, RZ, UR9 ;  /* 0x00000009ff007e24 */ /* 0x000fc8000f8e00ff */
[----:B------:R1:W2:Y:S03]  /*40d0*/  SYNCS.PHASECHK.TRANS64.TRYWAIT P0, [R0+URZ], R3 ;  /* 0x00000003000075a7 */ /* 0x0002a600080011ff */
[----:B--2---:R-:W-:Y:S05]  /*40e0*/  @!P0 NANOSLEEP.SYNCS 0x989680 ;  /* 0x009896800000895d */ /* 0x004fea0003900000 */
[----:B------:R-:W2:Y:S02]  /*40f0*/  @!P0 SYNCS.PHASECHK.TRANS64 P0, [R0+URZ], R3 ;  /* 0x00000003000085a7 */ /* 0x000ea400080010ff */
[----:B--2---:R-:W-:Y:S05]  /*4100*/  @P0 BRA `(.L_x_79) ;  /* 0x0000000000200947 */ /* 0x004fea0003800000 */
.L_x_80:
[----:B--2---:R2:W4:Y:S02]  /*4110*/  SYNCS.PHASECHK.TRANS64.TRYWAIT P0, [R0+URZ], R3 ;  /* 0x00000003000075a7 */ /* 0x00452400080011ff */
[----:B----4-:R-:W-:Y:S05]  /*4120*/  @!P0 NANOSLEEP.SYNCS 0x989680 ;  /* 0x009896800000895d */ /* 0x010fea0003900000 */
[----:B------:R-:W4:Y:S02]  /*4130*/  @!P0 SYNCS.PHASECHK.TRANS64 P0, [R0+URZ], R3 ;  /* 0x00000003000085a7 */ /* 0x000f2400080010ff */
[----:B----4-:R-:W-:Y:S05]  /*4140*/  @!P0 BRA `(.L_x_80) ;  /* 0xfffffffc00f08947 */ /* 0x010fea000383ffff */
[----:B------:R-:W-:Y:S05]  /*4150*/  BRA `(.L_x_79) ;  /* 0x00000000000c7947 */ /* 0x000fea0003800000 */
.L_x_75:
[----:B------:R-:W-:-:S04]  /*4160*/  UIADD3 UR5, UPT, UPT, UR7, 0x110, URZ ;  /* 0x0000011007057890 */ /* 0x000fc8000fffe0ff */
[----:B------:R-:W-:-:S09]  /*4170*/  UPRMT UR5, UR4, 0x654, UR5 ;  /* 0x0000065404057896 */ /* 0x000fd20008000005 */
[----:B------:R-:W-:Y:S03]  /*4180*/  SYNCS.ARRIVE.TRANS64.RED.A1T0 RZ, [UR5], RZ ;  /* 0x000000ffffff79a7 */ /* 0x000fe60008100405 */
.L_x_79:
[----:B-12---:R-:W-:Y:S01]  /*4190*/  SHF.L.U32 R3, RZ, 0x1f, RZ ;  /* 0x0000001fff037819 */ /* 0x006fe200000006ff */
[----:B------:R-:W-:Y:S01]  /*41a0*/  UIADD3 UR5, UPT, UPT, UR7, 0x110, URZ ;  /* 0x0000011007057890 */ /* 0x000fe2000fffe0ff */
[----:B------:R-:W-:Y:S02]  /*41b0*/  PLOP3.LUT P0, PT, PT, PT, UP0, 0x80, 0x8 ;  /* 0x000000000008781c */ /* 0x000fe40003f0f008 */
[----:B------:R-:W1:Y:S02]  /*41c0*/  SYNCS.PHASECHK.TRANS64.TRYWAIT P1, [UR7+0x110], R3 ;  /* 0x00011003ff0075a7 */ /* 0x000e640008021107 */
[----:B-1----:R-:W-:Y:S09]  /*41d0*/  @!P1 BRA `(.L_x_81) ;  /* 0x0000008000e09947 */ /* 0x002ff20003800000 */
.L_x_214:
[----:B------:R-:W-:Y:S01]  /*41e0*/  @!UP0 UPRMT UR5, UR4, 0x654, UR5 ;  /* 0x0000065404058896 */ /* 0x000fe20008000005 */
[----:B------:R-:W-:Y:S02]  /*41f0*/  UMOV UR8, 0xffff ;  /* 0x0000ffff00087882 */ /* 0x000fe40000000000 */
[----:B------:R-:W-:-:S06]  /*4200*/  UMOV UR4, 0x1 ;  /* 0x0000000100047882 */ /* 0x000fcc0000000000 */
[----:B------:R-:W-:Y:S01]  /*4210*/  @!P0 SYNCS.ARRIVE.TRANS64.RED.A1T0 RZ, [UR5], RZ ;  /* 0x000000ffffff89a7 */ /* 0x000fe20008100405 */
[----:B------:R-:W-:Y:S01]  /*4220*/  NOP ;  /* 0x0000000000007918 */ /* 0x000fe20000000000 */
[----:B-1----:R-:W1:Y:S01]  /*4230*/  LDS R0, [UR6+0x14] ;  /* 0x00001406ff007984 */ /* 0x002e620008000800 */
[----:B------:R-:W-:-:S04]  /*4240*/  ULOP3.LUT UR5, UR21, 0xffff, URZ, 0xc0, !UPT ;  /* 0x0000ffff15057892 */ /* 0x000fc8000f8ec0ff */
[----:B------:R-:W-:-:S04]  /*4250*/  USHF.R.U32.HI UR5, URZ, 0x5, UR5 ;  /* 0x00000005ff057899 */ /* 0x000fc80008011605 */
[----:B------:R-:W-:Y:S02]  /*4260*/  USHF.L.U32 UR8, UR8, UR5, URZ ;  /* 0x0000000508087299 */ /* 0x000fe400080006ff */
[----:B------:R-:W-:-:S04]  /*4270*/  USHF.L.U32 UR4, UR4, UR5, URZ ;  /* 0x0000000504047299 */ /* 0x000fc800080006ff */
[----:B-1----:R-:W-:-:S04]  /*4280*/  LOP3.LUT R0, R0, UR8, RZ, 0xc0, !PT ;  /* 0x0000000800007c12 */ /* 0x002fc8000f8ec0ff */
[----:B------:R-:W-:-:S13]  /*4290*/  ISETP.NE.AND P0, PT, R0, UR8, PT ;  /* 0x0000000800007c0c */ /* 0x000fda000bf05270 */
[----:B------:R-:W-:Y:S05]  /*42a0*/  @P0 BRA `(.L_x_82) ;  /* 0x0000000000580947 */ /* 0x000fea0003800000 */
[----:B------:R-:W1:Y:S02]  /*42b0*/  LDS R0, [UR6+0x18] ;  /* 0x00001806ff007984 */ /* 0x000e640008000800 */
[----:B-1----:R-:W-:-:S04]  /*42c0*/  LOP3.LUT R0, R0, UR4, RZ, 0xc0, !PT ;  /* 0x0000000400007c12 */ /* 0x002fc8000f8ec0ff */
[----:B------:R-:W-:-:S13]  /*42d0*/  ISETP.NE.AND P0, PT, R0, UR4, PT ;  /* 0x0000000400007c0c */ /* 0x000fda000bf05270 */
[----:B------:R-:W-:Y:S05]  /*42e0*/  @P0 BRA `(.L_x_83) ;  /* 0x00000000003c0947 */ /* 0x000fea0003800000 */
[----:B------:R-:W1:Y:S01]  /*42f0*/  S2R R2, SR_LANEID ;  /* 0x0000000000027919 */ /* 0x000e620000000000 */
[----:B------:R-:W-:Y:S01]  /*4300*/  ULOP3.LUT UR8, URZ, UR8, URZ, 0x33, !UPT ;  /* 0x00000008ff087292 */ /* 0x000fe2000f8e33ff */
[----:B------:R-:W-:Y:S01]  /*4310*/  LOP3.LUT R4, RZ, UR4, RZ, 0x33, !PT ;  /* 0x00000004ff047c12 */ /* 0x000fe2000f8e33ff */
[----:B------:R-:W-:Y:S02]  /*4320*/  VOTEU.ANY UR7, UPT, PT ;  /* 0x0000000000077886 */ /* 0x000fe400038e0100 */
[----:B------:R-:W-:Y:S01]  /*4330*/  UFLO.U32 UR7, UR7 ;  /* 0x00000007000772bd */ /* 0x000fe200080e0000 */
[----:B------:R-:W2:Y:S01]  /*4340*/  REDUX UR4, R4 ;  /* 0x00000000040473c4 */ /* 0x000ea20000000000 */
[----:B------:R-:W-:-:S06]  /*4350*/  IMAD.U32 R0, RZ, RZ, UR8 ;  /* 0x00000008ff007e24 */ /* 0x000fcc000f8e00ff */
[----:B------:R4:W-:Y:S01]  /*4360*/  UTCATOMSWS.AND URZ, UR8 ;  /* 0x0000000800ff79e3 */ /* 0x0009e20008000000 */
[----:B------:R-:W3:Y:S01]  /*4370*/  REDUX UR5, R0 ;  /* 0x00000000000573c4 */ /* 0x000ee20000000000 */
[----:B-1----:R-:W-:Y:S01]  /*4380*/  ISETP.EQ.U32.AND P0, PT, R2, UR7, PT ;  /* 0x0000000702007c0c */ /* 0x002fe2000bf02070 */
[----:B--2---:R-:W-:Y:S01]  /*4390*/  IMAD.U32 R2, RZ, RZ, UR4 ;  /* 0x00000004ff027e24 */ /* 0x004fe2000f8e00ff */
[----:B---3--:R-:W-:-:S11]  /*43a0*/  MOV R3, UR5 ;  /* 0x0000000500037c02 */ /* 0x008fd60008000f00 */
[----:B------:R4:W-:Y:S04]  /*43b0*/  @P0 ATOMS.AND RZ, [UR6+0x14], R3 ;  /* 0x00001403ffff098c */ /* 0x0009e8000a800006 */
[----:B------:R4:W-:Y:S01]  /*43c0*/  @P0 ATOMS.AND RZ, [UR6+0x18], R2 ;  /* 0x00001802ffff098c */ /* 0x0009e2000a800006 */
[----:B------:R-:W-:Y:S05]  /*43d0*/  BRA `(.L_x_84) ;  /* 0x0000000000147947 */ /* 0x000fea0003800000 */
.L_x_83:
[----:B------:R-:W-:Y:S02]  /*43e0*/  MOV R2, 0x4400 ;  /* 0x0000440000027802 */ /* 0x000fe40000000f00 */
[----:B---3-5:R-:W-:Y:S05]  /*43f0*/  CALL.REL.NOINC `($__internal_0_$__cuda_sm10x_tcgen05_guardrail_trap_col_being_dealloced_not_returned_by_alloc) ;  /* 0x0000008800707944 */ /* 0x028fea0003c00000 */
[----:B------:R-:W-:Y:S05]  /*4400*/  BRA `(.L_x_84) ;  /* 0x0000000000087947 */ /* 0x000fea0003800000 */
.L_x_82:
[----:B------:R-:W-:Y:S02]  /*4410*/  MOV R2, 0x4430 ;  /* 0x0000443000027802 */ /* 0x000fe40000000f00 */
[----:B---3-5:R-:W-:Y:S05]  /*4420*/  CALL.REL.NOINC `($__internal_2_$__cuda_sm10x_tcgen05_guardrail_trap_unallocated_columns_being_dealloced) ;  /* 0x00000088007c7944 */ /* 0x028fea0003c00000 */
.L_x_84:
[----:B------:R-:W-:Y:S01]  /*4430*/  NOP ;  /* 0x0000000000007918 */ /* 0x000fe20000000000 */
[----:B----4-:R-:W-:Y:S05]  /*4440*/  EXIT ;  /* 0x000000000000794d */ /* 0x010fea0003800000 */
.L_x_55:
[----:B------:R-:W-:-:S09]  /*4450*/  UISETP.NE.OR UP5, UPT, UR10, 0x3, !UP5 ;  /* 0x000000030a00788c */ /* 0x000fd2000efa5670 */
[----:B------:R-:W-:Y:S05]  /*4460*/  BRA.U UP5, `(.L_x_85) ;  /* 0x0000001905587547 */ /* 0x000fea000b800000 */
[----:B------:R-:W1:Y:S01]  /*4470*/  LDC R0, c[0x0][0xb30] ;  /* 0x0002cc00ff007b82 */ /* 0x000e620000000800 */
[----:B------:R-:W2:Y:S01]  /*4480*/  LDCU.64 UR8, c[0x0][0x888] ;  /* 0x00011100ff0877ac */ /* 0x000ea20008000a00 */
[----:B------:R-:W-:Y:S02]  /*4490*/  HFMA2 R25, -RZ, RZ, 0, 0 ;  /* 0x00000000ff197431 */ /* 0x000fe400000001ff */
[----:B------:R-:W-:Y:S01]  /*44a0*/  IMAD.MOV.U32 R27, RZ, RZ, RZ ;  /* 0x000000ffff1b7224 */ /* 0x000fe200078e00ff */
[----:B------:R-:W3:Y:S01]  /*44b0*/  LDCU.64 UR4, c[0x0][0x890] ;  /* 0x00011200ff0477ac */ /* 0x000ee20008000a00 */
[----:B------:R-:W-:Y:S02]  /*44c0*/  IMAD.MOV.U32 R23, RZ, RZ, 0x2000 ;  /* 0x00002000ff177424 */ /* 0x000fe400078e00ff */
[----:B------:R-:W4:Y:S01]  /*44d0*/  LDC R19, c[0x0][0x370] ;  /* 0x0000dc00ff137b82 */ /* 0x000f220000000800 */
[----:B------:R-:W-:Y:S01]  /*44e0*/  UMOV UR6, 0x400 ;  /* 0x0000040000067882 */ /* 0x000fe20000000000 */
[----:B------:R-:W-:-:S02]  /*44f0*/  UPLOP3.LUT UP1, UPT, UPT, UPT, UPT, 0x40, 0x4 ;  /* 0x000000000004789c */ /* 0x000fc40003f2e870 */
[----:B------:R-:W-:-:S04]  /*4500*/  ULEA UR6, UR37, UR6, 0x18 ;  /* 0x0000000625067291 */ /* 0x000fc8000f8ec0ff */
[----:B------:R-:W4:Y:S01]  /*4510*/  LDC R2, c[0x0][0xb0c] ;  /* 0x0002c300ff027b82 */ /* 0x000f220000000800 */
[----:B------:R-:W-:Y:S02]  /*4520*/  UIADD3 UR49, UPT, UPT, UR6, 0x40, URZ ;  /* 0x0000004006317890 */ /* 0x000fe4000fffe0ff */
[----:B--2---:R-:W-:Y:S02]  /*4530*/  UISETP.NE.U32.AND UP3, UPT, UR8, URZ, UPT ;  /* 0x000000ff0800728c */ /* 0x004fe4000bf65070 */
[----:B------:R-:W-:Y:S02]  /*4540*/  UIADD3 UR41, UPT, UPT, UR6, 0x48, URZ ;  /* 0x0000004806297890 */ /* 0x000fe4000fffe0ff */
[----:B---3--:R-:W-:Y:S01]  /*4550*/  UISETP.NE.U32.AND UP4, UPT, UR4, URZ, UPT ;  /* 0x000000ff0400728c */ /* 0x008fe2000bf85070 */
[----:B------:R-:W2:Y:S01]  /*4560*/  LDC R18, c[0x0][0xb20] ;  /* 0x0002c800ff127b82 */ /* 0x000ea20000000800 */
[----:B-1----:R-:W-:Y:S01]  /*4570*/  ISETP.NE.AND P1, PT, R0, 0x1, PT ;  /* 0x000000010000780c */ /* 0x002fe20003f25270 */
[----:B------:R-:W-:-:S02]  /*4580*/  UISETP.NE.AND.EX UP3, UPT, UR9, URZ, UPT, UP3 ;  /* 0x000000ff0900728c */ /* 0x000fc4000bf65330 */
[----:B------:R-:W-:Y:S02]  /*4590*/  UIADD3 UR33, UPT, UPT, UR6, 0x50, URZ ;  /* 0x0000005006217890 */ /* 0x000fe4000fffe0ff */
[----:B------:R-:W-:Y:S02]  /*45a0*/  UIADD3 UR25, UPT, UPT, UR6, 0x58, URZ ;  /* 0x0000005806197890 */ /* 0x000fe4000fffe0ff */
[----:B-----5:R-:W1:Y:S01]  /*45b0*/  LDC.64 R32, c[0x0][0x348] ;  /* 0x0000d200ff207b82 */ /* 0x020e620000000a00 */
[----:B------:R-:W-:-:S07]  /*45c0*/  UISETP.NE.AND.EX UP4, UPT, UR5, URZ, UPT, UP4 ;  /* 0x000000ff0500728c */ /* 0x000fce000bf85340 */
[----:B------:R-:W3:Y:S08]  /*45d0*/  LDC.64 R16, c[0x0][0xb10] ;  /* 0x0002c400ff107b82 */ /* 0x000ef00000000a00 */
[----:B------:R-:W1:Y:S08]  /*45e0*/  LDC.64 R6, c[0x0][0xb18] ;  /* 0x0002c600ff067b82 */ /* 0x000e700000000a00 */
[----:B------:R-:W1:Y:S08]  /*45f0*/  LDC.64 R4, c[0x0][0xb28] ;  /* 0x0002ca00ff047b82 */ /* 0x000e700000000a00 */
[----:B--2-4-:R-:W1:Y:S02]  /*4600*/  LDC R22, c[0x0][0x374] ;  /* 0x0000dd00ff167b82 */ /* 0x014e640000000800 */
.L_x_100:
[----:B------:R-:W-:Y:S02]  /*4610*/  LEA R0, R27, UR6, 0x3 ;  /* 0x000000061b007c11 */ /* 0x000fe4000f8e18ff */
[----:B------:R-:W-:Y:S02]  /*4620*/  SHF.L.U32 R3, R25, 0x1f, RZ ;  /* 0x0000001f19037819 */ /* 0x000fe400000006ff */
[----:B------:R-:W-:Y:S02]  /*4630*/  LEA R28, R27, UR6, 0x4 ;  /* 0x000000061b1c7c11 */ /* 0x000fe4000f8e20ff */
[----:B--2---:R-:W2:Y:S02]  /*4640*/  SYNCS.PHASECHK.TRANS64.TRYWAIT P0, [R0+URZ+0x90], R3 ;  /* 0x00009003000075a7 */ /* 0x004ea400080011ff */
[----:B--2---:R-:W-:Y:S05]  /*4650*/  @!P0 BRA `(.L_x_86) ;  /* 0x0000007c00d88947 */ /* 0x004fea0003800000 */
.L_x_215:
[----:B------:R-:W-:Y:S01]  /*4660*/  ISETP.GE.AND P0, PT, R26, 0x1, PT ;  /* 0x000000011a00780c */ /* 0x000fe20003f06270 */
[----:B------:R-:W4:Y:S01]  /*4670*/  LDS.128 R28, [R28+0x120] ;  /* 0x000120001c1c7984 */ /* 0x000f220000000c00 */
[----:B--2---:R-:W-:Y:S01]  /*4680*/  VIADD R0, R0, 0xa0 ;  /* 0x000000a000007836 */ /* 0x004fe20000000000 */
[----:B------:R-:W-:Y:S01]  /*4690*/  @!PT LDS RZ, [RZ] ;  /* 0x00000000fffff984 */ /* 0x000fe20000000800 */
[----:B------:R-:W-:Y:S01]  /*46a0*/  @!PT LDS RZ, [RZ] ;  /* 0x00000000fffff984 */ /* 0x000fe20000000800 */
[----:B------:R-:W-:Y:S01]  /*46b0*/  @!PT LDS RZ, [RZ] ;  /* 0x00000000fffff984 */ /* 0x000fe20000000800 */
[----:B------:R-:W-:Y:S01]  /*46c0*/  @!PT LDS RZ, [RZ] ;  /* 0x00000000fffff984 */ /* 0x000fe20000000800 */
[----:B------:R2:W-:Y:S06]  /*46d0*/  MEMBAR.ALL.CTA ;  /* 0x0000000000007992 */ /* 0x0005ec0000008000 */
[----:B--2---:R-:W2:Y:S01]  /*46e0*/  FENCE.VIEW.ASYNC.S ;  /* 0x00000000000073c6 */ /* 0x004ea20000000000 */
[----:B------:R-:W-:Y:S04]  /*46f0*/  PRMT R0, RZ, 0x654, R0 ;  /* 0x00000654ff007816 */ /* 0x000fe80000000000 */
[----:B--2---:R2:W-:Y:S01]  /*4700*/  SYNCS.ARRIVE.TRANS64.RED.A1T0 RZ, [R0+URZ], RZ ;  /* 0x000000ff00ff79a7 */ /* 0x0045e200081004ff */
[----:B----4-:R-:W-:Y:S11]  /*4710*/  LOP3.LUT P3, RZ, R30, 0x1, RZ, 0xc0, !PT ;  /* 0x000000011eff7812 */ /* 0x010ff6000786c0ff */
[----:B------:R-:W-:Y:S02]  /*4720*/  @!UPT UIADD3 URZ, UPT, UPT, URZ, URZ, URZ ;  /* 0x000000fffffff290 */ /* 0x000fe4000fffe0ff */
[----:B------:R-:W-:Y:S02]  /*4730*/  @P3 MOV R13, R28 ;  /* 0x0000001c000d3202 */ /* 0x000fe40000000f00 */
[----:B------:R-:W-:Y:S01]  /*4740*/  @P3 LOP3.LUT R8, R29, 0xffff, RZ, 0xc0, !PT ;  /* 0x0000ffff1d083812 */ /* 0x000fe200078ec0ff */
[----:B--2---:R-:W-:Y:S06]  /*4750*/  @!P0 BRA `(.L_x_87) ;  /* 0x0000000000a48947 */ /* 0x004fec0003800000 */
[----:B-1----:R-:W-:Y:S01]  /*4760*/  IMAD.HI.U32 R37, R22, R7, RZ ;  /* 0x0000000716257227 */ /* 0x002fe200078e00ff */
[----:B------:R-:W-:Y:S02]  /*4770*/  ISETP.NE.AND P0, PT, R6, 0x1, PT ;  /* 0x000000010600780c */ /* 0x000fe40003f05270 */
[----:B------:R-:W-:Y:S01]  /*4780*/  ISETP.NE.AND P2, PT, R26, 0x1, PT ;  /* 0x000000011a00780c */ /* 0x000fe20003f45270 */
[----:B---3--:R-:W-:Y:S01]  /*4790*/  IMAD.HI.U32 R34, R19, R16, RZ ;  /* 0x0000001013227227 */ /* 0x008fe200078e00ff */
[----:B------:R-:W-:Y:S02]  /*47a0*/  SHF.R.U32.HI R37, RZ, R18, R37 ;  /* 0x00000012ff257219 */ /* 0x000fe40000011625 */
[----:B------:R-:W-:Y:S01]  /*47b0*/  ISETP.NE.AND P4, PT, R2, 0x1, PT ;  /* 0x000000010200780c */ /* 0x000fe20003f85270 */
[----:B------:R-:W-:Y:S01]  /*47c0*/  IMAD.HI.U32 R36, R13, R16, RZ ;  /* 0x000000100d247227 */ /* 0x000fe200078e00ff */
[----:B------:R-:W-:Y:S02]  /*47d0*/  SHF.R.U32.HI R34, RZ, R17, R34 ;  /* 0x00000011ff227219 */ /* 0x000fe40000011622 */
[----:B------:R-:W-:Y:S01]  /*47e0*/  SEL R3, R22, R37, !P0 ;  /* 0x0000002516037207 */ /* 0x000fe20004000000 */
[C---:B------:R-:W-:Y:S01]  /*47f0*/  IMAD.HI.U32 R37, R8.reuse, R7, RZ ;  /* 0x0000000708257227 */ /* 0x040fe200078e00ff */
[----:B------:R-:W-:Y:S02]  /*4800*/  SEL R11, R19, R34, !P4 ;  /* 0x00000022130b7207 */ /* 0x000fe40006000000 */
[----:B------:R-:W-:Y:S01]  /*4810*/  SHF.R.U32.HI R36, RZ, R17, R36 ;  /* 0x00000011ff247219 */ /* 0x000fe20000011624 */
[----:B------:R-:W-:Y:S01]  /*4820*/  IMAD.HI.U32 R38, R3, R4, RZ ;  /* 0x0000000403267227 */ /* 0x000fe200078e00ff */
[----:B------:R-:W-:Y:S03]  /*4830*/  SHF.R.U32.HI R37, RZ, R18, R37 ;  /* 0x00000012ff257219 */ /* 0x000fe60000011625 */
[----:B------:R-:W-:Y:S01]  /*4840*/  IMAD.HI.U32 R34, R11, R4, RZ ;  /* 0x000000040b227227 */ /* 0x000fe200078e00ff */
[----:B------:R-:W-:Y:S02]  /*4850*/  @P2 SHF.R.U32.HI R3, RZ, R5, R38 ;  /* 0x00000005ff032219 */ /* 0x000fe40000011626 */
[----:B------:R-:W-:Y:S02]  /*4860*/  SEL R9, R8, R37, !P0 ;  /* 0x0000002508097207 */ /* 0x000fe40004000000 */
[----:B------:R-:W-:Y:S01]  /*4870*/  @P2 SHF.R.U32.HI R11, RZ, R5, R34 ;  /* 0x00000005ff0b2219 */ /* 0x000fe20000011622 */
[C---:B------:R-:W-:Y:S01]  /*4880*/  IMAD R10, R26.reuse, R3, RZ ;  /* 0x000000031a0a7224 */ /* 0x040fe200078e02ff */
[----:B------:R-:W-:Y:S01]  /*4890*/  SEL R3, R13, R36, !P4 ;  /* 0x000000240d037207 */ /* 0x000fe20006000000 */
[C---:B------:R-:W-:Y:S03]  /*48a0*/  IMAD.HI.U32 R14, R9.reuse, R4, RZ ;  /* 0x00000004090e7227 */ /* 0x040fe600078e00ff */
[----:B------:R-:W-:Y:S01]  /*48b0*/  ISETP.GE.AND P0, PT, R9, R10, PT ;  /* 0x0000000a0900720c */ /* 0x000fe20003f06270 */
[C---:B------:R-:W-:Y:S01]  /*48c0*/  IMAD R12, R26.reuse, R11, RZ ;  /* 0x0000000b1a0c7224 */ /* 0x040fe200078e02ff */
[-C--:B------:R-:W-:Y:S04]  /*48d0*/  SHF.R.U32.HI R14, RZ, R5.reuse, R14 ;  /* 0x00000005ff0e7219 */ /* 0x080fe8000001160e */
[----:B------:R-:W-:Y:S02]  /*48e0*/  ISETP.GE.OR P0, PT, R3, R12, P0 ;  /* 0x0000000c0300720c */ /* 0x000fe40000706670 */
[----:B------:R-:W-:Y:S05]  /*48f0*/  SEL R15, R9, R14, !P2 ;  /* 0x0000000e090f7207 */ /* 0x000fea0005000000 */
[----:B------:R-:W-:Y:S04]  /*4900*/  IMAD.MOV R14, RZ, RZ, -R15 ;  /* 0x000000ffff0e7224 */ /* 0x000fe800078e0a0f */
[----:B------:R-:W-:Y:S02]  /*4910*/  IMAD R14, R26, R14, R9 ;  /* 0x0000000e1a0e7224 */ /* 0x000fe400078e0209 */
[C---:B------:R-:W-:Y:S05]  /*4920*/  @!P0 IMAD.HI.U32 R10, R3.reuse, R4, RZ ;  /* 0x00000004030a8227 */ /* 0x040fea00078e00ff */
[----:B------:R-:W-:Y:S04]  /*4930*/  @!P0 SHF.R.U32.HI R10, RZ, R5, R10 ;  /* 0x00000005ff0a8219 */ /* 0x000fe8000001160a */
[----:B------:R-:W-:Y:S01]  /*4940*/  @!P0 SEL R0, R3, R10, !P2 ;  /* 0x0000000a03008207 */ /* 0x000fe20005000000 */
[----:B------:R-:W-:Y:S03]  /*4950*/  IMAD.MOV R10, RZ, RZ, -R3 ;  /* 0x000000ffff0a7224 */ /* 0x000fe600078e0a03 */
[----:B------:R-:W-:Y:S01]  /*4960*/  @!P0 IADD3 R15, PT, PT, R15, -R0, RZ ;  /* 0x800000000f0f8210 */ /* 0x000fe20007ffe0ff */
[----:B------:R-:W-:Y:S01]  /*4970*/  @!P0 IMAD R0, R11, R14, R0 ;  /* 0x0000000e0b008224 */ /* 0x000fe200078e0200 */
[----:B------:R-:W-:Y:S01]  /*4980*/  IADD3 R11, PT, PT, -R9, RZ, RZ ;  /* 0x000000ff090b7210 */ /* 0x000fe20007ffe1ff */
[----:B------:R-:W-:Y:S02]  /*4990*/  IMAD R13, R2, R10, R13 ;  /* 0x0000000a020d7224 */ /* 0x000fe400078e020d */
[----:B------:R-:W-:Y:S02]  /*49a0*/  @!P0 IMAD R9, R15, R26, R3 ;  /* 0x0000001a0f098224 */ /* 0x000fe400078e0203 */
[----:B------:R-:W-:Y:S02]  /*49b0*/  @!P0 IMAD.MOV.U32 R3, RZ, RZ, R0 ;  /* 0x000000ffff038224 */ /* 0x000fe400078e0000 */
[----:B------:R-:W-:Y:S02]  /*49c0*/  IMAD R8, R6, R11, R8 ;  /* 0x0000000b06087224 */ /* 0x000fe400078e0208 */
[----:B------:R-:W-:Y:S02]  /*49d0*/  IMAD R13, R3, R2, R13 ;  /* 0x00000002030d7224 */ /* 0x000fe400078e020d */
[----:B------:R-:W-:Y:S02]  /*49e0*/  IMAD R8, R9, R6, R8 ;  /* 0x0000000609087224 */ /* 0x000fe400078e0208 */
.L_x_87:
[----:B------:R-:W-:Y:S05]  /*49f0*/  BRA.U UP1, `(.L_x_88) ;  /* 0x0000000101107547 */ /* 0x000fea000b800000 */
[----:B------:R-:W-:Y:S04]  /*4a00*/  MOV R0, UR7 ;  /* 0x0000000700007c02 */ /* 0x000fe80008000f00 */
[----:B------:R-:W-:Y:S04]  /*4a10*/  SHF.L.U32 R3, R0, 0x1f, RZ ;  /* 0x0000001f00037819 */ /* 0x000fe800000006ff */
[----:B------:R-:W2:Y:S02]  /*4a20*/  SYNCS.PHASECHK.TRANS64.TRYWAIT P0, [UR6+0x88], R3 ;  /* 0x00008803ff0075a7 */ /* 0x000ea40008001106 */
[----:B--2---:R-:W-:Y:S05]  /*4a30*/  @!P0 BRA `(.L_x_89) ;  /* 0x0000007800f48947 */ /* 0x004fea0003800000 */
.L_x_88:
[----:B------:R-:W-:Y:S01]  /*4a40*/  R2UR UR50, R20 ;  /* 0x00000000143272ca */ /* 0x000fe200000e0000 */
[----:B------:R-:W-:Y:S01]  /*4a50*/  IMAD.MOV.U32 R12, RZ, RZ, 0x1 ;  /* 0x00000001ff0c7424 */ /* 0x000fe200078e00ff */
[----:B------:R-:W-:Y:S02]  /*4a60*/  R2UR UR51, R21 ;  /* 0x00000000153372ca */ /* 0x000fe400000e0000 */
[----:B------:R-:W-:Y:S02]  /*4a70*/  ISETP.NE.U32.AND P2, PT, RZ, UR4, PT ;  /* 0x00000004ff007c0c */ /* 0x000fe4000bf45070 */
[----:B------:R-:W-:Y:S02]  /*4a80*/  SHF.L.U32 R12, R12, 0x1f, RZ ;  /* 0x0000001f0c0c7819 */ /* 0x000fe400000006ff */
[----:B------:R-:W-:Y:S05]  /*4a90*/  ISETP.NE.AND.EX P2, PT, RZ, UR5, PT, P2 ;  /* 0x00000005ff007c0c */ /* 0x000fea000bf45320 */
[----:B------:R-:W-:Y:S02]  /*4aa0*/  USHF.L.U32 UR50, UR50, 0x8, URZ ;  /* 0x0000000832327899 */ /* 0x000fe400080006ff */
[----:B------:R-:W-:Y:S01]  /*4ab0*/  USHF.L.U32 UR51, UR51, 0x6, URZ ;  /* 0x0000000633337899 */ /* 0x000fe200080006ff */
[----:B------:R-:W-:Y:S11]  /*4ac0*/  BRA.U !UP4, `(.L_x_90) ;  /* 0x000000010c347547 */ /* 0x000ff6000b800000 */
[----:B------:R-:W-:Y:S01]  /*4ad0*/  UPLOP3.LUT UP0, UPT, UPT, UPT, UP3, 0x80, 0x8 ;  /* 0x000000000008789c */ /* 0x000fe20003f0f030 */
[----:B--2---:R-:W-:Y:S02]  /*4ae0*/  HFMA2 R0, -RZ, RZ, 0, 5.9604644775390625e-08 ;  /* 0x00000001ff007431 */ /* 0x004fe400000001ff */
[----:B------:R-:W-:Y:S03]  /*4af0*/  IMAD.MOV.U32 R67, RZ, RZ, 0x1 ;  /* 0x00000001ff437424 */ /* 0x000fe600078e00ff */
[----:B------:R-:W-:Y:S05]  /*4b00*/  PLOP3.LUT P0, PT, PT, PT, UP0, 0x80, 0x8 ;  /* 0x000000000008781c */ /* 0x000fea0003f0f008 */
[----:B------:R-:W2:Y:S01]  /*4b10*/  @UP0 LDCU.64 UR10, c[0x0][0x888] ;  /* 0x00011100ff0a07ac */ /* 0x000ea20008000a00 */
[----:B------:R-:W-:Y:S07]  /*4b20*/  @UP0 UIMAD UR8, UR36, UR4, URZ ;  /* 0x00000004240802a4 */ /* 0x000fee000f8e02ff */
[----:B------:R-:W-:Y:S01]  /*4b30*/  @!P0 PRMT R67, R0, 0x7610, R67 ;  /* 0x0000761000438816 */ /* 0x000fe20000000043 */
[----:B--2---:R-:W-:Y:S03]  /*4b40*/  @UP0 UIMAD.WIDE UR10, UR8, 0x4, UR10 ;  /* 0x00000004080a08a5 */ /* 0x004fe6000f8e020a */
[----:B------:R-:W2:Y:S03]  /*4b50*/  @!UP0 LDCU UR8, c[0x0][0x880] ;  /* 0x00011000ff0887ac */ /* 0x000ea60008000800 */
[----:B------:R-:W-:Y:S01]  /*4b60*/  IMAD.U32 R10, RZ, RZ, UR10 ;  /* 0x0000000aff0a7e24 */ /* 0x000fe2000f8e00ff */
[----:B------:R-:W-:Y:S05]  /*4b70*/  MOV R11, UR11 ;  /* 0x0000000b000b7c02 */ /* 0x000fea0008000f00 */
[----:B------:R4:W5:Y:S02]  /*4b80*/  @P0 LDG.E R35, desc[UR38][R10.64] ;  /* 0x000000260a230981 */ /* 0x000964000c1e1900 */
[----:B--2-4-:R-:W-:Y:S07]  /*4b90*/  @!P0 IMAD.U32 R35, RZ, RZ, UR8 ;  /* 0x00000008ff238e24 */ /* 0x014fee000f8e00ff */
.L_x_90:
[----:B-----5:R-:W-:Y:S01]  /*4ba0*/  @!P2 FSETP.EQ.AND P0, PT, R35, RZ, PT ;  /* 0x000000ff2300a20b */ /* 0x020fe20003f02000 */
[----:B------:R-:W-:Y:S01]  /*4bb0*/  @!UPT UIADD3 URZ, UPT, UPT, URZ, URZ, URZ ;  /* 0x000000fffffff290 */ /* 0x000fe2000fffe0ff */
[----:B------:R-:W-:Y:S11]  /*4bc0*/  @!P2 BRA `(.L_x_91) ;  /* 0x000000000014a947 */ /* 0x000ff60003800000 */
[----:B------:R-:W-:Y:S02]  /*4bd0*/  LOP3.LUT P2, RZ, R67, 0xff, RZ, 0xc0, !PT ;  /* 0x000000ff43ff7812 */ /* 0x000fe4000784c0ff */
[----:B------:R-:W-:Y:S04]  /*4be0*/  PLOP3.LUT P0, PT, PT, PT, UP0, 0x80, 0x8 ;  /* 0x000000000008781c */ /* 0x000fe80003f0f008 */
[----:B------:R-:W-:Y:S07]  /*4bf0*/  PLOP3.LUT P0, PT, P0, PT, PT, 0x8, 0x80 ;  /* 0x000000000080781c */ /* 0x000fee000070e170 */
[----:B------:R-:W-:Y:S11]  /*4c00*/  @P2 FSETP.EQ.AND P0, PT, R35, RZ, PT ;  /* 0x000000ff2300220b */ /* 0x000ff60003f02000 */
[----:B------:R-:W-:Y:S02]  /*4c10*/  @!UPT UIADD3 URZ, UPT, UPT, URZ, URZ, URZ ;  /* 0x000000fffffff290 */ /* 0x000fe4000fffe0ff */
.L_x_91:
[----:B------:R-:W4:Y:S01]  /*4c20*/  SYNCS.PHASECHK.TRANS64.TRYWAIT P2, [UR6+0x60], R12 ;  /* 0x0000600cff0075a7 */ /* 0x000f220008041106 */
[----:B------:R-:W-:Y:S04]  /*4c30*/  ELECT P4, URZ, PT ;  /* 0x0000000000ff782f */ /* 0x000fe80003880000 */
[----:B------:R-:W-:Y:S11]  /*4c40*/  PLOP3.LUT P4, PT, P0, P4, PT, 0xf2, 0x2f ;  /* 0x00000000002f781c */ /* 0x000ff60000789e72 */
[----:B------:R-:W-:Y:S02]  /*4c50*/  @!UPT UIADD3 URZ, UPT, UPT, URZ, URZ, URZ ;  /* 0x000000fffffff290 */ /* 0x000fe4000fffe0ff */
[----:B-1----:R-:W-:Y:S05]  /*4c60*/  @!P4 IADD3 R9, P0, PT, R32, 0x580, RZ ;  /* 0x000005802009c810 */ /* 0x002fea0007f1e0ff */
[----:B--2---:R-:W-:Y:S01]  /*4c70*/  @!P4 IMAD.X R0, RZ, RZ, R33, P0 ;  /* 0x000000ffff00c224 */ /* 0x004fe200000e0621 */
[----:B----4-:R-:W-:Y:S07]  /*4c80*/  @!P2 BRA `(.L_x_92) ;  /* 0x000000780078a947 */ /* 0x010fee0003800000 */
.L_x_218:
[----:B------:R-:W-:Y:S01]  /*4c90*/  @!P4 R2UR UR9, R9 ;  /* 0x000000000909c2ca */ /* 0x000fe200000e0000 */
[----:B------:R-:W-:Y:S01]  /*4ca0*/  VOTEU.ALL UP1, P4 ;  /* 0x0000000000ff7886 */ /* 0x000fe20002020000 */
[----:B------:R-:W-:Y:S01]  /*4cb0*/  @!P4 R2UR UR8, R0 ;  /* 0x000000000008c2ca */ /* 0x000fe200000e0000 */
[----:B------:R-:W-:Y:S01]  /*4cc0*/  VOTEU.ALL UP2, P4 ;  /* 0x0000000000ff7886 */ /* 0x000fe20002040000 */
[----:B------:R-:W-:Y:S01]  /*4cd0*/  UMOV UR14, 0x0 ;  /* 0x00000000000e7882 */ /* 0x000fe20000000000 */
[----:B------:R-:W-:Y:S01]  /*4ce0*/  UMOV UR15, 0x10000000 ;  /* 0x10000000000f7882 */ /* 0x000fe20000000000 */
[----:B------:R-:W-:Y:S01]  /*4cf0*/  @!UP1 UIADD3 UR48, UPT, UPT, UR6, 0x200, URZ ;  /* 0x0000020006309890 */ /* 0x000fe2000fffe0ff */
[----:B------:R-:W-:Y:S01]  /*4d00*/  @!P4 IMAD.MOV.U32 R0, RZ, RZ, 0x2000 ;  /* 0x00002000ff00c424 */ /* 0x000fe200078e00ff */
[----:B------:R-:W-:Y:S01]  /*4d10*/  UMOV UR52, UR36 ;  /* 0x0000002400347c82 */ /* 0x000fe20008000000 */
[----:B------:R-:W-:Y:S01]  /*4d20*/  @!UP1 UIADD3 UR10, UPT, UPT, UR50, 0x80, URZ ;  /* 0x00000080320a9890 */ /* 0x000fe2000fffe0ff */
[----:B------:R-:W-:Y:S01]  /*4d30*/  @!P4 IADD3 R9, P0, PT, R32, 0x580, RZ ;  /* 0x000005802009c810 */ /* 0x000fe20007f1e0ff */
[----:B------:R-:W-:Y:S01]  /*4d40*/  UMOV UR11, UR51 ;  /* 0x00000033000b7c82 */ /* 0x000fe20008000000 */
[----:B------:R-:W-:Y:S01]  /*4d50*/  UMOV UR12, UR36 ;  /* 0x00000024000c7c82 */ /* 0x000fe20008000000 */
[----:B------:R-:W-:Y:S01]  /*4d60*/  IMAD.U32 R10, RZ, RZ, UR9 ;  /* 0x00000009ff0a7e24 */ /* 0x000fe2000f8e00ff */
[----:B------:R-:W-:Y:S01]  /*4d70*/  UMOV UR9, UR49 ;  /* 0x0000003100097c82 */ /* 0x000fe20008000000 */
[----:B------:R-:W-:Y:S01]  /*4d80*/  IMAD.U32 R11, RZ, RZ, UR8 ;  /* 0x00000008ff0b7e24 */ /* 0x000fe2000f8e00ff */
[----:B------:R-:W-:Y:S02]  /*4d90*/  @!UP1 UIADD3 UR8, UPT, UPT, UR6, 0x1200, URZ ;  /* 0x0000120006089890 */ /* 0x000fe4000fffe0ff */
[----:B------:R-:W-:Y:S01]  /*4da0*/  @!P4 R2UR UR16, R10 ;  /* 0x000000000a10c2ca */ /* 0x000fe200000e0000 */
[----:B------:R-:W-:Y:S01]  /*4db0*/  VOTEU.ALL UP1, P4 ;  /* 0x0000000000ff7886 */ /* 0x000fe20002020000 */
[----:B------:R-:W-:Y:S01]  /*4dc0*/  @!P4 R2UR UR17, R11 ;  /* 0x000000000b11c2ca */ /* 0x000fe200000e0000 */
[----:B------:R-:W-:Y:S11]  /*4dd0*/  UPRMT UR21, UR37, 0x654, UR49 ;  /* 0x0000065425157896 */ /* 0x000ff60008000031 */
[----:B------:R-:W-:Y:S01]  /*4de0*/  @!UPT UIADD3 URZ, UPT, UPT, URZ, URZ, URZ ;  /* 0x000000fffffff290 */ /* 0x000fe2000fffe0ff */
[----:B------:R2:W-:Y:S01]  /*4df0*/  @!UP2 UTMALDG.3D [UR48], [UR16], desc[UR14] ;  /* 0x00000e301000a5b4 */ /* 0x0005e20008011000 */
[----:B------:R2:W-:Y:S01]  /*4e00*/  @!UP1 UTMALDG.3D [UR8], [UR16], desc[UR14] ;  /* 0x00000e08100095b4 */ /* 0x0005e20008011000 */
[----:B------:R4:W-:Y:S01]  /*4e10*/  @!P4 SYNCS.ARRIVE.TRANS64.RED.A0TR RZ, [UR6+0x40], R0 ;  /* 0x00004000ffffc9a7 */ /* 0x0009e20008300406 */
[----:B------:R-:W-:Y:S01]  /*4e20*/  SYNCS.ARRIVE.TRANS64.RED.A1T0 RZ, [UR21], RZ ;  /* 0x000000ffffff79a7 */ /* 0x000fe20008100415 */
[----:B----4-:R-:W-:Y:S01]  /*4e30*/  @!P4 IMAD.X R0, RZ, RZ, R33, P0 ;  /* 0x000000ffff00c224 */ /* 0x010fe200000e0621 */
[----:B------:R-:W4:Y:S02]  /*4e40*/  SYNCS.PHASECHK.TRANS64.TRYWAIT P2, [UR6+0x68], R12 ;  /* 0x0000680cff0075a7 */ /* 0x000f240008041106 */
[----:B--2-4-:R-:W-:Y:S05]  /*4e50*/  @!P2 BRA `(.L_x_93) ;  /* 0x00000078001ca947 */ /* 0x014fea0003800000 */
.L_x_220:
        /* <DEDUP_REMOVED lines=8> */
[----:B------:R-:W-:Y:S01]  /*4ee0*/  @!UP1 UIADD3 UR40, UPT, UPT, UR6, 0x2200, URZ ;  /* 0x0000220006289890 */ /* 0x000fe2000fffe0ff */
[----:B------:R-:W-:Y:S01]  /*4ef0*/  @!P4 IADD3 R9, P0, PT, R32, 0x580, RZ ;  /* 0x000005802009c810 */ /* 0x000fe20007f1e0ff */
[----:B------:R-:W-:Y:S01]  /*4f00*/  UMOV UR43, UR51 ;  /* 0x00000033002b7c82 */ /* 0x000fe20008000000 */
[----:B------:R-:W-:Y:S01]  /*4f10*/  UMOV UR44, UR36 ;  /* 0x00000024002c7c82 */ /* 0x000fe20008000000 */
[----:B------:R-:W-:Y:S01]  /*4f20*/  @!UP1 UIADD3 UR10, UPT, UPT, UR50, 0x90, URZ ;  /* 0x00000090320a9890 */ /* 0x000fe2000fffe0ff */
[----:B------:R-:W-:Y:S01]  /*4f30*/  IMAD.U32 R10, RZ, RZ, UR9 ;  /* 0x00000009ff0a7e24 */ /* 0x000fe2000f8e00ff */
[----:B------:R-:W-:Y:S01]  /*4f40*/  UMOV UR9, UR41 ;  /* 0x0000002900097c82 */ /* 0x000fe20008000000 */
[----:B------:R-:W-:Y:S01]  /*4f50*/  IMAD.U32 R11, RZ, RZ, UR8 ;  /* 0x00000008ff0b7e24 */ /* 0x000fe2000f8e00ff */
[----:B------:R-:W-:Y:S02]  /*4f60*/  @!UP1 UIADD3 UR8, UPT, UPT, UR6, 0x3200, URZ ;  /* 0x0000320006089890 */ /* 0x000fe4000fffe0ff */
[----:B------:R-:W-:Y:S01]  /*4f70*/  @!P4 R2UR UR18, R10 ;  /* 0x000000000a12c2ca */ /* 0x000fe200000e0000 */
[----:B------:R-:W-:Y:S01]  /*4f80*/  VOTEU.ALL UP1, P4 ;  /* 0x0000000000ff7886 */ /* 0x000fe20002020000 */
[----:B------:R-:W-:Y:S01]  /*4f90*/  @!P4 R2UR UR19, R11 ;  /* 0x000000000b13c2ca */ /* 0x000fe200000e0000 */
[----:B------:R-:W-:Y:S01]  /*4fa0*/  UMOV UR11, UR51 ;  /* 0x00000033000b7c82 */ /* 0x000fe20008000000 */
[----:B------:R-:W-:Y:S01]  /*4fb0*/  UMOV UR12, UR36 ;  /* 0x00000024000c7c82 */ /* 0x000fe20008000000 */
[----:B------:R-:W-:Y:S10]  /*4fc0*/  UPRMT UR15, UR37, 0x654, UR41 ;  /* 0x00000654250f7896 */ /* 0x000ff40008000029 */
[----:B------:R2:W-:Y:S01]  /*4fd0*/  @!UP2 UTMALDG.3D [UR40], [UR18], desc[UR16] ;  /* 0x000010281200a5b4 */ /* 0x0005e20008011000 */
[----:B------:R2:W-:Y:S01]  /*4fe0*/  @!UP1 UTMALDG.3D [UR8], [UR18], desc[UR16] ;  /* 0x00001008120095b4 */ /* 0x0005e20008011000 */
[----:B------:R4:W-:Y:S01]  /*4ff0*/  @!P4 SYNCS.ARRIVE.TRANS64.RED.A0TR RZ, [UR6+0x48], R0 ;  /* 0x00004800ffffc9a7 */ /* 0x0009e20008300406 */
[----:B------:R-:W-:Y:S01]  /*5000*/  SYNCS.ARRIVE.TRANS64.RED.A1T0 RZ, [UR15], RZ ;  /* 0x000000ffffff79a7 */ /* 0x000fe2000810040f */
[----:B----4-:R-:W-:Y:S01]  /*5010*/  @!P4 IMAD.X R0, RZ, RZ, R33, P0 ;  /* 0x000000ffff00c224 */ /* 0x010fe200000e0621 */
[----:B------:R-:W4:Y:S02]  /*5020*/  SYNCS.PHASECHK.TRANS64.TRYWAIT P2, [UR6+0x70], R12 ;  /* 0x0000700cff0075a7 */ /* 0x000f240008041106 */
[----:B--2-4-:R-:W-:Y:S05]  /*5030*/  @!P2 BRA `(.L_x_94) ;  /* 0x0000007400bca947 */ /* 0x014fea0003800000 */
.L_x_222:
        /* <DEDUP_REMOVED lines=11> */
[----:B------:R-:W-:Y:S02]  /*50f0*/  @!UP1 UIADD3 UR10, UPT, UPT, UR50, 0xa0, URZ ;  /* 0x000000a0320a9890 */ /* 0x000fe4000fffe0ff */
        /* <DEDUP_REMOVED lines=17> */
.L_x_224:
        /* <DEDUP_REMOVED lines=9> */
[----:B------:R-:W-:Y:S01]  /*52a0*/  SHF.L.U32 R20, RZ, 0x1f, RZ ;  /* 0x0000001fff147819 */ /* 0x000fe200000006ff */
[----:B------:R-:W-:Y:S01]  /*52b0*/  UMOV UR27, UR51 ;  /* 0x00000033001b7c82 */ /* 0x000fe20008000000 */
[----:B------:R-:W-:Y:S01]  /*52c0*/  UMOV UR28, UR36 ;  /* 0x00000024001c7c82 */ /* 0x000fe20008000000 */
[----:B------:R-:W-:Y:S01]  /*52d0*/  @!UP1 UIADD3 UR10, UPT, UPT, UR50, 0xb0, URZ ;  /* 0x000000b0320a9890 */ /* 0x000fe2000fffe0ff */
[----:B------:R-:W-:Y:S01]  /*52e0*/  IMAD.U32 R10, RZ, RZ, UR9 ;  /* 0x00000009ff0a7e24 */ /* 0x000fe2000f8e00ff */
[----:B------:R-:W-:Y:S01]  /*52f0*/  UMOV UR9, UR25 ;  /* 0x0000001900097c82 */ /* 0x000fe20008000000 */
[----:B------:R-:W-:Y:S01]  /*5300*/  IMAD.U32 R11, RZ, RZ, UR8 ;  /* 0x00000008ff0b7e24 */ /* 0x000fe2000f8e00ff */
[----:B------:R-:W-:Y:S01]  /*5310*/  @!UP1 UIADD3 UR8, UPT, UPT, UR6, 0x7200, URZ ;  /* 0x0000720006089890 */ /* 0x000fe2000fffe0ff */
[----:B------:R-:W-:Y:S01]  /*5320*/  @!P4 IADD3 R9, P0, PT, R32, 0x580, RZ ;  /* 0x000005802009c810 */ /* 0x000fe20007f1e0ff */
[----:B------:R-:W-:Y:S01]  /*5330*/  VOTEU.ALL UP1, P4 ;  /* 0x0000000000ff7886 */ /* 0x000fe20002020000 */
[----:B------:R-:W-:Y:S01]  /*5340*/  @!P4 R2UR UR18, R10 ;  /* 0x000000000a12c2ca */ /* 0x000fe200000e0000 */
[----:B------:R-:W-:Y:S01]  /*5350*/  UMOV UR11, UR51 ;  /* 0x00000033000b7c82 */ /* 0x000fe20008000000 */
[----:B------:R-:W-:Y:S01]  /*5360*/  @!P4 R2UR UR19, R11 ;  /* 0x000000000b13c2ca */ /* 0x000fe200000e0000 */
[----:B------:R-:W-:Y:S01]  /*5370*/  UMOV UR12, UR36 ;  /* 0x00000024000c7c82 */ /* 0x000fe20008000000 */
[----:B------:R-:W-:Y:S11]  /*5380*/  UPRMT UR13, UR37, 0x654, UR25 ;  /* 0x00000654250d7896 */ /* 0x000ff60008000019 */
[----:B------:R2:W-:Y:S01]  /*5390*/  @!UP2 UTMALDG.3D [UR24], [UR18], desc[UR16] ;  /* 0x000010181200a5b4 */ /* 0x0005e20008011000 */
[----:B------:R2:W-:Y:S01]  /*53a0*/  @!UP1 UTMALDG.3D [UR8], [UR18], desc[UR16] ;  /* 0x00001008120095b4 */ /* 0x0005e20008011000 */
[----:B------:R4:W-:Y:S01]  /*53b0*/  @!P4 SYNCS.ARRIVE.TRANS64.RED.A0TR RZ, [UR6+0x58], R0 ;  /* 0x00005800ffffc9a7 */ /* 0x0009e20008300406 */
[----:B------:R-:W-:Y:S01]  /*53c0*/  SYNCS.ARRIVE.TRANS64.RED.A1T0 RZ, [UR13], RZ ;  /* 0x000000ffffff79a7 */ /* 0x000fe2000810040d */
[----:B----4-:R-:W-:Y:S01]  /*53d0*/  @!P4 IMAD.X R0, RZ, RZ, R33, P0 ;  /* 0x000000ffff00c224 */ /* 0x010fe200000e0621 */
[----:B------:R-:W4:Y:S02]  /*53e0*/  SYNCS.PHASECHK.TRANS64.TRYWAIT P2, [UR6+0x60], R20 ;  /* 0x00006014ff0075a7 */ /* 0x000f240008041106 */
[----:B--2-4-:R-:W-:Y:S05]  /*53f0*/  @!P2 BRA `(.L_x_96) ;  /* 0x0000007000fca947 */ /* 0x014fea0003800000 */
.L_x_226:
        /* <DEDUP_REMOVED lines=12> */
[----:B------:R-:W-:Y:S01]  /*54c0*/  UMOV UR20, UR36 ;  /* 0x0000002400147c82 */ /* 0x000fe20008000000 */
[----:B------:R-:W-:Y:S01]  /*54d0*/  IMAD.U32 R10, RZ, RZ, UR9 ;  /* 0x00000009ff0a7e24 */ /* 0x000fe2000f8e00ff */
[----:B------:R-:W-:Y:S01]  /*54e0*/  @!UP1 UIADD3 UR10, UPT, UPT, UR50, 0xc0, URZ ;  /* 0x000000c0320a9890 */ /* 0x000fe2000fffe0ff */
[----:B------:R-:W-:Y:S01]  /*54f0*/  IMAD.U32 R11, RZ, RZ, UR8 ;  /* 0x00000008ff0b7e24 */ /* 0x000fe2000f8e00ff */
[----:B------:R-:W-:Y:S02]  /*5500*/  @!UP1 UIADD3 UR8, UPT, UPT, UR6, 0x1200, URZ ;  /* 0x0000120006089890 */ /* 0x000fe4000fffe0ff */
[----:B------:R-:W-:Y:S01]  /*5510*/  @!P4 R2UR UR26, R10 ;  /* 0x000000000a1ac2ca */ /* 0x000fe200000e0000 */
[----:B------:R-:W-:Y:S01]  /*5520*/  VOTEU.ALL UP1, P4 ;  /* 0x0000000000ff7886 */ /* 0x000fe20002020000 */
[----:B------:R-:W-:Y:S01]  /*5530*/  @!P4 R2UR UR27, R11 ;  /* 0x000000000b1bc2ca */ /* 0x000fe200000e0000 */
[----:B------:R-:W-:Y:S01]  /*5540*/  UMOV UR9, UR49 ;  /* 0x0000003100097c82 */ /* 0x000fe20008000000 */
[----:B------:R-:W-:Y:S01]  /*5550*/  UMOV UR11, UR51 ;  /* 0x00000033000b7c82 */ /* 0x000fe20008000000 */
[----:B------:R-:W-:Y:S10]  /*5560*/  UMOV UR12, UR36 ;  /* 0x00000024000c7c82 */ /* 0x000ff40008000000 */
[----:B------:R2:W-:Y:S01]  /*5570*/  @!UP2 UTMALDG.3D [UR16], [UR26], desc[UR22] ;  /* 0x000016101a00a5b4 */ /* 0x0005e20008011000 */
[----:B------:R2:W-:Y:S01]  /*5580*/  @!UP1 UTMALDG.3D [UR8], [UR26], desc[UR22] ;  /* 0x000016081a0095b4 */ /* 0x0005e20008011000 */
[----:B------:R4:W-:Y:S01]  /*5590*/  @!P4 SYNCS.ARRIVE.TRANS64.RED.A0TR RZ, [UR6+0x40], R0 ;  /* 0x00004000ffffc9a7 */ /* 0x0009e20008300406 */
[----:B------:R-:W-:Y:S01]  /*55a0*/  SYNCS.ARRIVE.TRANS64.RED.A1T0 RZ, [UR21], RZ ;  /* 0x000000ffffff79a7 */ /* 0x000fe20008100415 */
[----:B----4-:R-:W-:Y:S01]  /*55b0*/  @!P4 IMAD.X R0, RZ, RZ, R33, P0 ;  /* 0x000000ffff00c224 */ /* 0x010fe200000e0621 */
[----:B------:R-:W4:Y:S02]  /*55c0*/  SYNCS.PHASECHK.TRANS64.TRYWAIT P2, [UR6+0x68], R20 ;  /* 0x00006814ff0075a7 */ /* 0x000f240008041106 */
[----:B--2-4-:R-:W-:Y:S05]  /*55d0*/  @!P2 BRA `(.L_x_97) ;  /* 0x00000070009ca947 */ /* 0x014fea0003800000 */
.L_x_228:
        /* <DEDUP_REMOVED lines=16> */
[----:B------:R-:W-:Y:S01]  /*56e0*/  @!UP1 UIADD3 UR8, UPT, UPT, UR6, 0x3200, URZ ;  /* 0x0000320006089890 */ /* 0x000fe2000fffe0ff */
[----:B------:R-:W-:Y:S01]  /*56f0*/  @!P4 IMAD.X R21, RZ, RZ, R33, P0 ;  /* 0x000000ffff15c224 */ /* 0x000fe200000e0621 */
        /* <DEDUP_REMOVED lines=10> */
[----:B------:R-:W4:Y:S02]  /*57a0*/  SYNCS.PHASECHK.TRANS64.TRYWAIT P2, [UR6+0x70], R20 ;  /* 0x00007014ff0075a7 */ /* 0x000f240008041106 */
[----:B--2-4-:R-:W-:Y:S05]  /*57b0*/  @!P2 BRA `(.L_x_98) ;  /* 0x00000070003ca947 */ /* 0x014fea0003800000 */
.L_x_230:
[----:B------:R-:W2:Y:S01]  /*57c0*/  LDC.64 R14, c[0x0][0xb10] ;  /* 0x0002c400ff0e7b82 */ /* 0x000ea20000000a00 */
[----:B------:R-:W-:Y:S01]  /*57d0*/  @!P4 R2UR UR9, R34 ;  /* 0x000000002209c2ca */ /* 0x000fe200000e0000 */
[----:B------:R-:W-:Y:S01]  /*57e0*/  VOTEU.ALL UP1, P4 ;  /* 0x0000000000ff7886 */ /* 0x000fe20002020000 */
[----:B------:R-:W-:Y:S01]  /*57f0*/  @!P4 R2UR UR8, R21 ;  /* 0x000000001508c2ca */ /* 0x000fe200000e0000 */
[----:B------:R-:W-:Y:S01]  /*5800*/  VOTEU.ALL UP2, P4 ;  /* 0x0000000000ff7886 */ /* 0x000fe20002040000 */
[----:B------:R-:W-:Y:S03]  /*5810*/  UMOV UR22, 0x0 ;  /* 0x0000000000167882 */ /* 0x000fe60000000000 */
[----:B------:R-:W4:Y:S01]  /*5820*/  LDC.64 R10, c[0x0][0xb18] ;  /* 0x0002c600ff0a7b82 */ /* 0x000f220000000a00 */
[----:B------:R-:W-:Y:S01]  /*5830*/  @!UP1 UIADD3 UR18, UPT, UPT, UR50, 0x60, URZ ;  /* 0x0000006032129890 */ /* 0x000fe2000fffe0ff */
[----:B------:R-:W-:Y:S01]  /*5840*/  @!P4 IMAD.MOV.U32 R21, RZ, RZ, 0x2000 ;  /* 0x00002000ff15c424 */ /* 0x000fe200078e00ff */
[----:B------:R-:W-:Y:S01]  /*5850*/  @!UP1 UIADD3 UR16, UPT, UPT, UR6, 0x4200, URZ ;  /* 0x0000420006109890 */ /* 0x000fe2000fffe0ff */
[----:B------:R-:W-:Y:S01]  /*5860*/  @P3 SHF.R.U32.HI R24, RZ, 0x10, R29 ;  /* 0x00000010ff183819 */ /* 0x000fe2000001161d */
[----:B------:R-:W-:Y:S03]  /*5870*/  UMOV UR23, 0x10000000 ;  /* 0x1000000000177882 */ /* 0x000fe60000000000 */
[----:B------:R-:W5:Y:S01]  /*5880*/  @!P1 LDC R0, c[0x0][0xb20] ;  /* 0x0002c800ff009b82 */ /* 0x000f620000000800 */
[----:B------:R-:W-:Y:S01]  /*5890*/  UMOV UR17, UR33 ;  /* 0x0000002100117c82 */ /* 0x000fe20008000000 */
[----:B------:R-:W-:Y:S01]  /*58a0*/  IMAD.U32 R36, RZ, RZ, UR9 ;  /* 0x00000009ff247e24 */ /* 0x000fe2000f8e00ff */
[----:B------:R-:W-:Y:S05]  /*58b0*/  UMOV UR19, UR51 ;  /* 0x0000003300137c82 */ /* 0x000fea0008000000 */
[----:B-1----:R-:W1:Y:S01]  /*58c0*/  @!P1 LDC R3, c[0x0][0xb0c] ;  /* 0x0002c300ff039b82 */ /* 0x002e620000000800 */
[----:B------:R-:W-:Y:S01]  /*58d0*/  IMAD.U32 R37, RZ, RZ, UR8 ;  /* 0x00000008ff257e24 */ /* 0x000fe2000f8e00ff */
[----:B------:R-:W-:Y:S01]  /*58e0*/  UMOV UR20, UR36 ;  /* 0x0000002400147c82 */ /* 0x000fe20008000000 */
[----:B------:R-:W-:Y:S01]  /*58f0*/  @!P4 R2UR UR26, R36 ;  /* 0x00000000241ac2ca */ /* 0x000fe200000e0000 */
[----:B------:R-:W-:Y:S01]  /*5900*/  @!UP1 UIADD3 UR10, UPT, UPT, UR50, 0xe0, URZ ;  /* 0x000000e0320a9890 */ /* 0x000fe2000fffe0ff */
[----:B------:R-:W-:Y:S01]  /*5910*/  VIADD R27, R27, 0x1 ;  /* 0x000000011b1b7836 */ /* 0x000fe20000000000 */
[----:B------:R-:W-:Y:S01]  /*5920*/  @!P4 R2UR UR27, R37 ;  /* 0x00000000251bc2ca */ /* 0x000fe200000e0000 */
[----:B------:R-:W-:Y:S01]  /*5930*/  @!UP1 UIADD3 UR8, UPT, UPT, UR6, 0x5200, URZ ;  /* 0x0000520006089890 */ /* 0x000fe2000fffe0ff */
[----:B------:R-:W-:Y:S01]  /*5940*/  VOTEU.ALL UP1, P4 ;  /* 0x0000000000ff7886 */ /* 0x000fe20002020000 */
[----:B------:R-:W-:Y:S01]  /*5950*/  UMOV UR9, UR33 ;  /* 0x0000002100097c82 */ /* 0x000fe20008000000 */
[----:B------:R-:W-:Y:S01]  /*5960*/  UMOV UR11, UR51 ;  /* 0x00000033000b7c82 */ /* 0x000fe20008000000 */
[----:B------:R-:W-:Y:S08]  /*5970*/  UMOV UR12, UR36 ;  /* 0x00000024000c7c82 */ /* 0x000ff00008000000 */
[----:B------:R1:W-:Y:S02]  /*5980*/  @!UP2 UTMALDG.3D [UR16], [UR26], desc[UR22] ;  /* 0x000016101a00a5b4 */ /* 0x0003e40008011000 */
[----:B-1----:R-:W-:Y:S01]  /*5990*/  @!P1 ISETP.NE.AND P2, PT, R3, 0x1, PT ;  /* 0x000000010300980c */ /* 0x002fe20003f45270 */
[C---:B--2---:R-:W-:Y:S01]  /*59a0*/  @!P1 IMAD.HI.U32 R14, R13.reuse, R14, RZ ;  /* 0x0000000e0d0e9227 */ /* 0x044fe200078e00ff */
[----:B----4-:R-:W-:Y:S01]  /*59b0*/  @!P1 ISETP.NE.AND P0, PT, R10, 0x1, PT ;  /* 0x000000010a00980c */ /* 0x010fe20003f05270 */
[----:B------:R1:W-:Y:S01]  /*59c0*/  @!UP1 UTMALDG.3D [UR8], [UR26], desc[UR22] ;  /* 0x000016081a0095b4 */ /* 0x0003e20008011000 */
[----:B------:R1:W-:Y:S01]  /*59d0*/  @!P4 SYNCS.ARRIVE.TRANS64.RED.A0TR RZ, [UR6+0x50], R21 ;  /* 0x00005015ffffc9a7 */ /* 0x0003e20008300406 */
[C---:B------:R-:W-:Y:S01]  /*59e0*/  @!P1 IMAD.HI.U32 R11, R8.reuse, R11, RZ ;  /* 0x0000000b080b9227 */ /* 0x040fe200078e00ff */
[----:B------:R-:W-:Y:S04]  /*59f0*/  @!P1 SHF.R.U32.HI R14, RZ, R15, R14 ;  /* 0x0000000fff0e9219 */ /* 0x000fe8000001160e */
[----:B-----5:R-:W-:Y:S02]  /*5a00*/  @!P1 SHF.R.U32.HI R9, RZ, R0, R11 ;  /* 0x00000000ff099219 */ /* 0x020fe4000001160b */
[----:B------:R-:W-:Y:S02]  /*5a10*/  @!P1 SEL R14, R13, R14, !P2 ;  /* 0x0000000e0d0e9207 */ /* 0x000fe40005000000 */
[----:B------:R-:W-:Y:S05]  /*5a20*/  @!P1 SEL R9, R8, R9, !P0 ;  /* 0x0000000908099207 */ /* 0x000fea0004000000 */
[----:B------:R-:W-:Y:S01]  /*5a30*/  @!P1 IMAD.IADD R0, R9, 0x1, -R14 ;  /* 0x0000000109009824 */ /* 0x000fe200078e0a0e */
[----:B------:R-:W-:Y:S01]  /*5a40*/  SYNCS.ARRIVE.TRANS64.RED.A1T0 RZ, [UR14], RZ ;  /* 0x000000ffffff79a7 */ /* 0x000fe2000810040e */
[----:B------:R-:W-:Y:S02]  /*5a50*/  @!P1 IMAD.IADD R9, R14, 0x1, -R9 ;  /* 0x000000010e099824 */ /* 0x000fe400078e0a09 */
[----:B------:R-:W-:Y:S02]  /*5a60*/  @!P1 IMAD R13, R0, R3, R13 ;  /* 0x00000003000d9224 */ /* 0x000fe400078e020d */
[----:B------:R-:W-:Y:S01]  /*5a70*/  @!P1 IMAD R8, R9, R10, R8 ;  /* 0x0000000a09089224 */ /* 0x000fe200078e0208 */
[----:B------:R-:W2:Y:S02]  /*5a80*/  SYNCS.PHASECHK.TRANS64.TRYWAIT P5, [UR6+0x78], R20 ;  /* 0x00007814ff0075a7 */ /* 0x000ea400080a1106 */
[----:B-12---:R-:W-:Y:S05]  /*5a90*/  @!P5 BRA `(.L_x_99) ;  /* 0x0000006c009cd947 */ /* 0x006fea0003800000 */
.L_x_232:
[----:B-1----:R-:W-:Y:S01]  /*5aa0*/  @!P4 IADD3 R3, P0, PT, R32, 0x580, RZ ;  /* 0x000005802003c810 */ /* 0x002fe20007f1e0ff */
[----:B------:R-:W-:Y:S01]  /*5ab0*/  VOTEU.ALL UP1, P4 ;  /* 0x0000000000ff7886 */ /* 0x000fe20002020000 */
[----:B------:R-:W-:Y:S01]  /*5ac0*/  VOTEU.ALL UP2, P4 ;  /* 0x0000000000ff7886 */ /* 0x000fe20002040000 */
[----:B------:R-:W-:Y:S01]  /*5ad0*/  UMOV UR14, 0x0 ;  /* 0x00000000000e7882 */ /* 0x000fe20000000000 */
[----:B------:R-:W-:Y:S01]  /*5ae0*/  @!P4 R2UR UR9, R3 ;  /* 0x000000000309c2ca */ /* 0x000fe200000e0000 */
[----:B------:R-:W-:Y:S01]  /*5af0*/  @!P4 IMAD.X R0, RZ, RZ, R33, P0 ;  /* 0x000000ffff00c224 */ /* 0x000fe200000e0621 */
[----:B------:R-:W-:Y:S01]  /*5b00*/  @!UP1 UIADD3 UR18, UPT, UPT, UR50, 0x70, URZ ;  /* 0x0000007032129890 */ /* 0x000fe2000fffe0ff */
[----:B------:R-:W-:Y:S01]  /*5b10*/  ISETP.NE.AND P0, PT, R27, 0x2, PT ;  /* 0x000000021b00780c */ /* 0x000fe20003f05270 */
[----:B------:R-:W-:Y:S01]  /*5b20*/  @!UP1 UIADD3 UR16, UPT, UPT, UR6, 0x6200, URZ ;  /* 0x0000620006109890 */ /* 0x000fe2000fffe0ff */
[----:B------:R-:W-:Y:S01]  /*5b30*/  IMAD.IADD R20, R8, 0x1, R66 ;  /* 0x0000000108147824 */ /* 0x000fe200078e0242 */
[----:B------:R-:W-:Y:S01]  /*5b40*/  @!P4 R2UR UR8, R0 ;  /* 0x000000000008c2ca */ /* 0x000fe200000e0000 */
[----:B------:R-:W-:Y:S01]  /*5b50*/  UMOV UR15, 0x10000000 ;  /* 0x10000000000f7882 */ /* 0x000fe20000000000 */
[----:B------:R-:W-:Y:S01]  /*5b60*/  UMOV UR17, UR25 ;  /* 0x0000001900117c82 */ /* 0x000fe20008000000 */
[----:B------:R-:W-:Y:S01]  /*5b70*/  UMOV UR19, UR51 ;  /* 0x0000003300137c82 */ /* 0x000fe20008000000 */
[----:B------:R-:W-:Y:S01]  /*5b80*/  UMOV UR20, UR36 ;  /* 0x0000002400147c82 */ /* 0x000fe20008000000 */
[----:B------:R-:W-:Y:S01]  /*5b90*/  @!UP1 UIADD3 UR10, UPT, UPT, UR50, 0xf0, URZ ;  /* 0x000000f0320a9890 */ /* 0x000fe2000fffe0ff */
[----:B------:R-:W-:Y:S01]  /*5ba0*/  SEL R0, RZ, 0x1, P0 ;  /* 0x00000001ff007807 */ /* 0x000fe20000000000 */
[----:B------:R-:W-:Y:S01]  /*5bb0*/  IMAD.U32 R10, RZ, RZ, UR9 ;  /* 0x00000009ff0a7e24 */ /* 0x000fe2000f8e00ff */
[----:B------:R-:W-:Y:S01]  /*5bc0*/  UMOV UR9, UR25 ;  /* 0x0000001900097c82 */ /* 0x000fe20008000000 */
[----:B------:R-:W-:Y:S01]  /*5bd0*/  UMOV UR11, UR51 ;  /* 0x00000033000b7c82 */ /* 0x000fe20008000000 */
[----:B------:R-:W-:Y:S01]  /*5be0*/  UMOV UR12, UR36 ;  /* 0x00000024000c7c82 */ /* 0x000fe20008000000 */
[----:B------:R-:W-:Y:S01]  /*5bf0*/  @P3 R2UR UR36, R24 ;  /* 0x00000000182432ca */ /* 0x000fe200000e0000 */
[----:B------:R-:W-:Y:S01]  /*5c00*/  IMAD.IADD R21, R13, 0x1, R68 ;  /* 0x000000010d157824 */ /* 0x000fe200078e0244 */
[----:B------:R-:W-:Y:S01]  /*5c10*/  @!P4 R2UR UR22, R10 ;  /* 0x000000000a16c2ca */ /* 0x000fe200000e0000 */
[----:B------:R-:W-:Y:S01]  /*5c20*/  IMAD.U32 R11, RZ, RZ, UR8 ;  /* 0x00000008ff0b7e24 */ /* 0x000fe2000f8e00ff */
[----:B------:R-:W-:Y:S01]  /*5c30*/  @!UP1 UIADD3 UR8, UPT, UPT, UR6, 0x7200, URZ ;  /* 0x0000720006089890 */ /* 0x000fe2000fffe0ff */
[----:B------:R-:W-:Y:S01]  /*5c40*/  LOP3.LUT R25, R25, R0, RZ, 0x3c, !PT ;  /* 0x0000000019197212 */ /* 0x000fe200078e3cff */
[----:B------:R-:W-:Y:S01]  /*5c50*/  VOTEU.ALL UP1, P4 ;  /* 0x0000000000ff7886 */ /* 0x000fe20002020000 */
[----:B------:R-:W-:Y:S02]  /*5c60*/  SEL R27, R27, RZ, P0 ;  /* 0x000000ff1b1b7207 */ /* 0x000fe40000000000 */
[----:B------:R-:W-:Y:S11]  /*5c70*/  @!P4 R2UR UR23, R11 ;  /* 0x000000000b17c2ca */ /* 0x000ff600000e0000 */
[----:B------:R-:W-:Y:S02]  /*5c80*/  @!UPT UIADD3 URZ, UPT, UPT, URZ, URZ, URZ ;  /* 0x000000fffffff290 */ /* 0x000fe4000fffe0ff */
[----:B------:R2:W-:Y:S01]  /*5c90*/  @!UP2 UTMALDG.3D [UR16], [UR22], desc[UR14] ;  /* 0x00000e101600a5b4 */ /* 0x0005e20008011000 */
[----:B------:R2:W-:Y:S01]  /*5ca0*/  @!UP1 UTMALDG.3D [UR8], [UR22], desc[UR14] ;  /* 0x00000e08160095b4 */ /* 0x0005e20008011000 */
[----:B------:R2:W-:Y:S01]  /*5cb0*/  @!P4 SYNCS.ARRIVE.TRANS64.RED.A0TR RZ, [UR6+0x58], R23 ;  /* 0x00005817ffffc9a7 */ /* 0x0005e20008300406 */
[----:B------:R-:W-:Y:S01]  /*5cc0*/  UPLOP3.LUT UP1, UPT, UPT, UPT, UPT, 0x80, 0x8 ;  /* 0x000000000008789c */ /* 0x000fe20003f2f070 */
[----:B------:R-:W-:Y:S01]  /*5cd0*/  SYNCS.ARRIVE.TRANS64.RED.A1T0 RZ, [UR13], RZ ;  /* 0x000000ffffff79a7 */ /* 0x000fe2000810040d */
[----:B------:R-:W-:Y:S09]  /*5ce0*/  @P3 BRA `(.L_x_100) ;  /* 0xffffffe800483947 */ /* 0x000ff2000383ffff */
[----:B------:R-:W1:Y:S02]  /*5cf0*/  SYNCS.PHASECHK.TRANS64.TRYWAIT P0, [UR6+0x60], R12 ;  /* 0x0000600cff0075a7 */ /* 0x000e640008001106 */
[----:B-1----:R-:W-:Y:S05]  /*5d00*/  @!P0 BRA `(.L_x_101) ;  /* 0x0000006c00188947 */ /* 0x002fea0003800000 */
.L_x_234:
[----:B------:R-:W4:Y:S02]  /*5d10*/  SYNCS.PHASECHK.TRANS64.TRYWAIT P0, [UR6+0x68], R12 ;  /* 0x0000680cff0075a7 */ /* 0x000f240008001106 */
[----:B----4-:R-:W-:Y:S05]  /*5d20*/  @!P0 BRA `(.L_x_102) ;  /* 0x0000006c00288947 */ /* 0x010fea0003800000 */
.L_x_236:
[----:B------:R-:W4:Y:S01]  /*5d30*/  SYNCS.PHASECHK.TRANS64.TRYWAIT P0, [UR6+0x70], R12 ;  /* 0x0000700cff0075a7 */ /* 0x000f220008001106 */
[----:B------:R-:W-:Y:S01]  /*5d40*/  HFMA2 R0, -RZ, RZ, 0, 5.9604644775390625e-08 ;  /* 0x00000001ff007431 */ /* 0x000fe200000001ff */
[----:B----4-:R-:W-:Y:S06]  /*5d50*/  @!P0 BRA `(.L_x_103) ;  /* 0x0000006c00348947 */ /* 0x010fec0003800000 */
.L_x_238:
[----:B------:R-:W-:Y:S02]  /*5d60*/  MOV R2, UR6 ;  /* 0x0000000600027c02 */ /* 0x000fe40008000f00 */
[----:B-1----:R-:W-:-:S07]  /*5d70*/  SHF.L.U32 R3, R0, 0x1f, RZ ;  /* 0x0000001f00037819 */ /* 0x002fce00000006ff */
.L_x_104:
[----:B-1----:R1:W4:Y:S02]  /*5d80*/  SYNCS.PHASECHK.TRANS64.TRYWAIT P0, [R2+URZ+0x78], R3 ;  /* 0x00007803020075a7 */ /* 0x00232400080011ff */
[----:B----4-:R-:W-:Y:S05]  /*5d90*/  @!P0 NANOSLEEP.SYNCS 0x989680 ;  /* 0x009896800000895d */ /* 0x010fea0003900000 */
[----:B------:R-:W4:Y:S02]  /*5da0*/  @!P0 SYNCS.PHASECHK.TRANS64 P0, [R2+URZ+0x78], R3 ;  /* 0x00007803020085a7 */ /* 0x000f2400080010ff */
[----:B--2-4-:R-:W-:Y:S05]  /*5db0*/  @P0 EXIT ;  /* 0x000000000000094d */ /* 0x014fea0003800000 */
[----:B------:R-:W-:Y:S05]  /*5dc0*/  BRA `(.L_x_104) ;  /* 0xfffffffc00ec7947 */ /* 0x000fea000383ffff */
.L_x_85:
[----:B------:R-:W-:-:S06]  /*5dd0*/  UISETP.GE.AND UP1, UPT, UR10, 0x4, UPT ;  /* 0x000000040a00788c */ /* 0x000fcc000bf26270 */
[----:B------:R-:W-:-:S13]  /*5de0*/  PLOP3.LUT P0, PT, PT, PT, UP1, 0x80, 0x8 ;  /* 0x000000000008781c */ /* 0x000fda0003f0f018 */
[----:B------:R-:W-:Y:S05]  /*5df0*/  @!P0 EXIT ;  /* 0x000000000000894d */ /* 0x000fea0003800000 */
[----:B------:R-:W-:Y:S01]  /*5e00*/  BAR.SYNC.DEFER_BLOCKING 0x6, 0xa0 ;  /* 0x0182800000007b1d */ /* 0x000fe20000010000 */
[C---:B------:R-:W-:Y:S01]  /*5e10*/  IMAD.SHL.U32 R4, R80.reuse, 0x10, RZ ;  /* 0x0000001050047824 */ /* 0x040fe200078e00ff */
[C---:B------:R-:W-:Y:S01]  /*5e20*/  LOP3.LUT R81, R80.reuse, 0x60, RZ, 0xc0, !PT ;  /* 0x0000006050517812 */ /* 0x040fe200078ec0ff */
[C---:B------:R-:W-:Y:S01]  /*5e30*/  IMAD.SHL.U32 R3, R80.reuse, 0x2, RZ ;  /* 0x0000000250037824 */ /* 0x040fe200078e00ff */
[----:B------:R-:W-:Y:S01]  /*5e40*/  LOP3.LUT R78, R80, 0x2, RZ, 0xc0, !PT ;  /* 0x00000002504e7812 */ /* 0x000fe200078ec0ff */
[----:B------:R-:W-:Y:S01]  /*5e50*/  IMAD.SHL.U32 R5, R72, 0x200, RZ ;  /* 0x0000020048057824 */ /* 0x000fe200078e00ff */
[----:B------:R-:W-:Y:S02]  /*5e60*/  UMOV UR49, 0x400 ;  /* 0x0000040000317882 */ /* 0x000fe40000000000 */
[----:B------:R-:W1:Y:S01]  /*5e70*/  LDC R71, c[0x0][0x370] ;  /* 0x0000dc00ff477b82 */ /* 0x000e620000000800 */
[----:B------:R-:W-:Y:S01]  /*5e80*/  ULEA UR49, UR37, UR49, 0x18 ;  /* 0x0000003125317291 */ /* 0x000fe2000f8ec0ff */
[----:B------:R-:W-:Y:S01]  /*5e90*/  LOP3.LUT R2, R4, 0x590, RZ, 0xc0, !PT ;  /* 0x0000059004027812 */ /* 0x000fe200078ec0ff */
[----:B------:R-:W-:Y:S01]  /*5ea0*/  IMAD.U32 R33, R80, 0x10000, RZ ;  /* 0x0001000050217824 */ /* 0x000fe200078e00ff */
[----:B------:R-:W-:Y:S01]  /*5eb0*/  LOP3.LUT R4, R4, 0x60, RZ, 0xc0, !PT ;  /* 0x0000006004047812 */ /* 0x000fe200078ec0ff */
[----:B------:R-:W-:Y:S01]  /*5ec0*/  UIADD3 UR4, UPT, UPT, UR49, 0x200, URZ ;  /* 0x0000020031047890 */ /* 0x000fe2000fffe0ff */
[----:B------:R-:W-:Y:S01]  /*5ed0*/  LOP3.LUT R2, R2, 0x200, R5, 0xf8, !PT ;  /* 0x0000020002027812 */ /* 0x000fe200078ef805 */
[----:B------:R-:W-:Y:S01]  /*5ee0*/  IMAD.MOV.U32 R30, RZ, RZ, RZ ;  /* 0x000000ffff1e7224 */ /* 0x000fe200078e00ff */
[----:B------:R-:W2:Y:S01]  /*5ef0*/  LDC R28, c[0x0][0xb0c] ;  /* 0x0002c300ff1c7b82 */ /* 0x000ea20000000800 */
[----:B------:R-:W-:Y:S01]  /*5f00*/  LOP3.LUT R3, R4, 0xc, R3, 0xf8, !PT ;  /* 0x0000000c04037812 */ /* 0x000fe200078ef803 */
[----:B------:R-:W-:Y:S01]  /*5f10*/  IMAD.MOV.U32 R76, RZ, RZ, RZ ;  /* 0x000000ffff4c7224 */ /* 0x000fe200078e00ff */
[----:B------:R-:W-:Y:S01]  /*5f20*/  SHF.L.U32 R4, R72, 0x15, RZ ;  /* 0x0000001548047819 */ /* 0x000fe200000006ff */
[----:B------:R-:W-:Y:S01]  /*5f30*/  IMAD.U32 R73, RZ, RZ, UR4 ;  /* 0x00000004ff497e24 */ /* 0x000fe2000f8e00ff */
[----:B------:R-:W-:Y:S01]  /*5f40*/  LOP3.LUT R2, R2, R3, RZ, 0xfc, !PT ;  /* 0x0000000302027212 */ /* 0x000fe200078efcff */
[----:B------:R-:W-:Y:S01]  /*5f50*/  IMAD.MOV.U32 R75, RZ, RZ, RZ ;  /* 0x000000ffff4b7224 */ /* 0x000fe200078e00ff */
[----:B------:R-:W-:Y:S01]  /*5f60*/  LOP3.LUT R4, R4, 0x200000, RZ, 0xc0, !PT ;  /* 0x0020000004047812 */ /* 0x000fe200078ec0ff */
[----:B------:R-:W3:Y:S01]  /*5f70*/  LDC R69, c[0x0][0xb20] ;  /* 0x0002c800ff457b82 */ /* 0x000ee20000000800 */
[----:B------:R-:W4:Y:S01]  /*5f80*/  LDS R0, [UR49+0x140] ;  /* 0x00014031ff007984 */ /* 0x000f220008000800 */
[----:B------:R-:W-:Y:S01]  /*5f90*/  LOP3.LUT R80, R80, 0x4, RZ, 0xc0, !PT ;  /* 0x0000000450507812 */ /* 0x000fe200078ec0ff */
[----:B------:R-:W1:Y:S01]  /*5fa0*/  LDCU.64 UR52, c[0x0][0x348] ;  /* 0x00006900ff3477ac */ /* 0x000e620008000a00 */
[----:B------:R-:W-:-:S02]  /*5fb0*/  LOP3.LUT R33, R4, 0x400000, R33, 0xf8, !PT ;  /* 0x0040000004217812 */ /* 0x000fc400078ef821 */
[----:B------:R-:W-:Y:S01]  /*5fc0*/  LEA R79, R2, R73, 0x2 ;  /* 0x00000049024f7211 */ /* 0x000fe200078e10ff */
[----:B------:R-:W1:Y:S01]  /*5fd0*/  LDCU.64 UR44, c[0x0][0x888] ;  /* 0x00011100ff2c77ac */ /* 0x000e620008000a00 */
[----:B------:R-:W1:Y:S01]  /*5fe0*/  LDC R27, c[0x0][0xb30] ;  /* 0x0002cc00ff1b7b82 */ /* 0x000e620000000800 */
[----:B------:R-:W-:Y:S02]  /*5ff0*/  MOV R84, RZ ;  /* 0x000000ff00547202 */ /* 0x000fe40000000f00 */
[--C-:B------:R-:W-:Y:S01]  /*6000*/  IMAD R78, R78, -0x10, R79.reuse ;  /* 0xfffffff04e4e7824 */ /* 0x100fe200078e024f */
[----:B------:R-:W1:Y:S01]  /*6010*/  LDCU.64 UR46, c[0x0][0x890] ;  /* 0x00011200ff2e77ac */ /* 0x000e620008000a00 */
[----:B------:R-:W-:-:S03]  /*6020*/  IMAD R77, R80, -0x10, R79 ;  /* 0xfffffff0504d7824 */ /* 0x000fc600078e024f */
[----:B------:R-:W1:Y:S01]  /*6030*/  LDC.64 R64, c[0x0][0xb10] ;  /* 0x0002c400ff407b82 */ /* 0x000e620000000a00 */
[----:B------:R-:W-:Y:S01]  /*6040*/  UMOV UR50, URZ ;  /* 0x000000ff00327c82 */ /* 0x000fe20008000000 */
[----:B------:R-:W-:-:S06]  /*6050*/  UMOV UR51, URZ ;  /* 0x000000ff00337c82 */ /* 0x000fcc0008000000 */
[----:B------:R-:W1:Y:S08]  /*6060*/  LDC.64 R24, c[0x0][0xb18] ;  /* 0x0002c600ff187b82 */ /* 0x000e700000000a00 */
[----:B------:R-:W1:Y:S08]  /*6070*/  LDC.64 R22, c[0x0][0xb28] ;  /* 0x0002ca00ff167b82 */ /* 0x000e700000000a00 */
[----:B------:R-:W1:Y:S01]  /*6080*/  LDC.64 R62, c[0x0][0x8b0] ;  /* 0x00022c00ff3e7b82 */ /* 0x000e620000000a00 */
[----:B----4-:R-:W-:-:S07]  /*6090*/  IMAD.IADD R33, R0, 0x1, R33 ;  /* 0x0000000100217824 */ /* 0x010fce00078e0221 */
[----:B------:R-:W4:Y:S08]  /*60a0*/  LDC.64 R60, c[0x0][0x8a8] ;  /* 0x00022a00ff3c7b82 */ /* 0x000f300000000a00 */
[----:B--23--:R-:W1:Y:S02]  /*60b0*/  LDC R70, c[0x0][0x374] ;  /* 0x0000dd00ff467b82 */ /* 0x00ce640000000800 */
.L_x_180:
[C---:B------:R-:W-:Y:S02]  /*60c0*/  LEA R0, R84.reuse, UR49, 0x3 ;  /* 0x0000003154007c11 */ /* 0x040fe4000f8e18ff */
[----:B------:R-:W-:Y:S02]  /*60d0*/  SHF.L.U32 R3, R75, 0x1f, RZ ;  /* 0x0000001f4b037819 */ /* 0x000fe400000006ff */
[----:B-1----:R-:W-:Y:S02]  /*60e0*/  LEA R16, R84, UR49, 0x4 ;  /* 0x0000003154107c11 */ /* 0x002fe4000f8e20ff */
[----:B------:R-:W2:Y:S02]  /*60f0*/  SYNCS.PHASECHK.TRANS64.TRYWAIT P0, [R0+URZ+0x90], R3 ;  /* 0x00009003000075a7 */ /* 0x000ea400080011ff */
[----:B--23--:R-:W-:Y:S05]  /*6100*/  @!P0 BRA `(.L_x_105) ;  /* 0x0000006800608947 */ /* 0x00cfea0003800000 */
.L_x_239:
[----:B------:R-:W3:Y:S01]  /*6110*/  LDC.64 R12, c[0x0][0xb10] ;  /* 0x0002c400ff0c7b82 */ /* 0x000ee20000000a00 */
[----:B------:R-:W4:Y:S01]  /*6120*/  LDS.128 R16, [R16+0x120] ;  /* 0x0001200010107984 */ /* 0x000f220000000c00 */
[----:B-1----:R-:W-:Y:S01]  /*6130*/  ISETP.NE.AND P1, PT, R27, 0x1, PT ;  /* 0x000000011b00780c */ /* 0x002fe20003f25270 */
[----:B--2---:R-:W-:Y:S01]  /*6140*/  VIADD R0, R0, 0xa0 ;  /* 0x000000a000007836 */ /* 0x004fe20000000000 */
[----:B------:R-:W-:Y:S04]  /*6150*/  ISETP.GE.AND P0, PT, R26, 0x1, PT ;  /* 0x000000011a00780c */ /* 0x000fe80003f06270 */
[----:B------:R-:W1:Y:S01]  /*6160*/  LDC.64 R10, c[0x0][0xb18] ;  /* 0x0002c600ff0a7b82 */ /* 0x000e620000000a00 */
[----:B------:R-:W-:Y:S01]  /*6170*/  PRMT R0, RZ, 0x654, R0 ;  /* 0x00000654ff007816 */ /* 0x000fe20000000000 */
[----:B------:R-:W-:Y:S01]  /*6180*/  @!PT LDS RZ, [RZ] ;  /* 0x00000000fffff984 */ /* 0x000fe20000000800 */
[----:B------:R-:W-:Y:S01]  /*6190*/  @!PT LDS RZ, [RZ] ;  /* 0x00000000fffff984 */ /* 0x000fe20000000800 */
[----:B------:R-:W-:Y:S01]  /*61a0*/  @!PT LDS RZ, [RZ] ;  /* 0x00000000fffff984 */ /* 0x000fe20000000800 */
[----:B------:R-:W-:Y:S01]  /*61b0*/  @!PT LDS RZ, [RZ] ;  /* 0x00000000fffff984 */ /* 0x000fe20000000800 */
[----:B------:R2:W-:Y:S06]  /*61c0*/  MEMBAR.ALL.CTA ;  /* 0x0000000000007992 */ /* 0x0005ec0000008000 */
[----:B--2---:R-:W2:Y:S01]  /*61d0*/  FENCE.VIEW.ASYNC.S ;  /* 0x00000000000073c6 */ /* 0x004ea20000000000 */
[----:B------:R-:W1:Y:S08]  /*61e0*/  @!P1 LDC R14, c[0x0][0xb20] ;  /* 0x0002c800ff0e9b82 */ /* 0x000e700000000800 */
[----:B------:R-:W1:Y:S01]  /*61f0*/  @!P1 LDC R9, c[0x0][0xb0c] ;  /* 0x0002c300ff099b82 */ /* 0x000e620000000800 */
[----:B--2---:R2:W-:Y:S01]  /*6200*/  SYNCS.ARRIVE.TRANS64.RED.A1T0 RZ, [R0+URZ], RZ ;  /* 0x000000ff00ff79a7 */ /* 0x0045e200081004ff */
[----:B----4-:R-:W-:Y:S04]  /*6210*/  LOP3.LUT P4, RZ, R18, 0x1, RZ, 0xc0, !PT ;  /* 0x0000000112ff7812 */ /* 0x010fe8000788c0ff */
[----:B------:R-:W-:Y:S09]  /*6220*/  P2R R82, PR, RZ, 0x10 ;  /* 0x00000010ff527803 */ /* 0x000ff20000000000 */
[----:B------:R-:W-:Y:S02]  /*6230*/  @P4 MOV R31, R16 ;  /* 0x00000010001f4202 */ /* 0x000fe40000000f00 */
[----:B------:R-:W-:Y:S01]  /*6240*/  @P4 LOP3.LUT R29, R17, 0xffff, RZ, 0xc0, !PT ;  /* 0x0000ffff111d4812 */ /* 0x000fe200078ec0ff */
[----:B--23--:R-:W-:Y:S06]  /*6250*/  @!P0 BRA `(.L_x_106) ;  /* 0x0000000000a48947 */ /* 0x00cfec0003800000 */
[----:B------:R-:W-:Y:S01]  /*6260*/  IMAD.HI.U32 R36, R70, R25, RZ ;  /* 0x0000001946247227 */ /* 0x000fe200078e00ff */
[----:B------:R-:W-:Y:S02]  /*6270*/  ISETP.NE.AND P0, PT, R24, 0x1, PT ;  /* 0x000000011800780c */ /* 0x000fe40003f05270 */
[----:B------:R-:W-:Y:S01]  /*6280*/  ISETP.NE.AND P2, PT, R26, 0x1, PT ;  /* 0x000000011a00780c */ /* 0x000fe20003f45270 */
[-C--:B------:R-:W-:Y:S01]  /*6290*/  IMAD.HI.U32 R34, R71, R64.reuse, RZ ;  /* 0x0000004047227227 */ /* 0x080fe200078e00ff */
[----:B------:R-:W-:Y:S02]  /*62a0*/  SHF.R.U32.HI R37, RZ, R69, R36 ;  /* 0x00000045ff257219 */ /* 0x000fe40000011624 */
[----:B------:R-:W-:Y:S01]  /*62b0*/  ISETP.NE.AND P3, PT, R28, 0x1, PT ;  /* 0x000000011c00780c */ /* 0x000fe20003f65270 */
[----:B------:R-:W-:Y:S01]  /*62c0*/  IMAD.HI.U32 R40, R29, R25, RZ ;  /* 0x000000191d287227 */ /* 0x000fe200078e00ff */
[----:B------:R-:W-:Y:S02]  /*62d0*/  SHF.R.U32.HI R34, RZ, R65, R34 ;  /* 0x00000041ff227219 */ /* 0x000fe40000011622 */
[----:B------:R-:W-:Y:S01]  /*62e0*/  SEL R3, R70, R37, !P0 ;  /* 0x0000002546037207 */ /* 0x000fe20004000000 */
[----:B------:R-:W-:Y:S01]  /*62f0*/  IMAD.HI.U32 R38, R31, R64, RZ ;  /* 0x000000401f267227 */ /* 0x000fe200078e00ff */
[----:B------:R-:W-:Y:S03]  /*6300*/  SEL R7, R71, R34, !P3 ;  /* 0x0000002247077207 */ /* 0x000fe60005800000 */
[-C--:B------:R-:W-:Y:S01]  /*6310*/  IMAD.HI.U32 R34, R3, R22.reuse, RZ ;  /* 0x0000001603227227 */ /* 0x080fe200078e00ff */
[----:B------:R-:W-:Y:S03]  /*6320*/  SHF.R.U32.HI R38, RZ, R65, R38 ;  /* 0x00000041ff267219 */ /* 0x000fe60000011626 */
[----:B------:R-:W-:Y:S01]  /*6330*/  IMAD.HI.U32 R36, R7, R22, RZ ;  /* 0x0000001607247227 */ /* 0x000fe200078e00ff */
[----:B------:R-:W-:Y:S02]  /*6340*/  @P2 SHF.R.U32.HI R3, RZ, R23, R34 ;  /* 0x00000017ff032219 */ /* 0x000fe40000011622 */
[----:B------:R-:W-:Y:S02]  /*6350*/  SHF.R.U32.HI R34, RZ, R69, R40 ;  /* 0x00000045ff227219 */ /* 0x000fe40000011628 */
[----:B------:R-:W-:Y:S01]  /*6360*/  @P2 SHF.R.U32.HI R7, RZ, R23, R36 ;  /* 0x00000017ff072219 */ /* 0x000fe20000011624 */
[C---:B------:R-:W-:Y:S01]  /*6370*/  IMAD R2, R26.reuse, R3, RZ ;  /* 0x000000031a027224 */ /* 0x040fe200078e02ff */
[----:B------:R-:W-:Y:S02]  /*6380*/  SEL R5, R29, R34, !P0 ;  /* 0x000000221d057207 */ /* 0x000fe40004000000 */
[----:B------:R-:W-:Y:S01]  /*6390*/  SEL R3, R31, R38, !P3 ;  /* 0x000000261f037207 */ /* 0x000fe20005800000 */
[----:B------:R-:W-:Y:S01]  /*63a0*/  IMAD R4, R26, R7, RZ ;  /* 0x000000071a047224 */ /* 0x000fe200078e02ff */
[C---:B------:R-:W-:Y:S01]  /*63b0*/  ISETP.GE.AND P0, PT, R5.reuse, R2, PT ;  /* 0x000000020500720c */ /* 0x040fe20003f06270 */
[----:B------:R-:W-:Y:S03]  /*63c0*/  IMAD.HI.U32 R6, R5, R22, RZ ;  /* 0x0000001605067227 */ /* 0x000fe600078e00ff */
[----:B------:R-:W-:Y:S01]  /*63d0*/  ISETP.GE.OR P0, PT, R3, R4, P0 ;  /* 0x000000040300720c */ /* 0x000fe20000706670 */
[----:B------:R-:W-:Y:S01]  /*63e0*/  IMAD.MOV R4, RZ, RZ, -R3 ;  /* 0x000000ffff047224 */ /* 0x000fe200078e0a03 */
[-C--:B------:R-:W-:Y:S03]  /*63f0*/  SHF.R.U32.HI R6, RZ, R23.reuse, R6 ;  /* 0x00000017ff067219 */ /* 0x080fe60000011606 */
[----:B------:R-:W-:Y:S01]  /*6400*/  IMAD R31, R28, R4, R31 ;  /* 0x000000041c1f7224 */ /* 0x000fe200078e021f */
[----:B------:R-:W-:Y:S05]  /*6410*/  SEL R15, R5, R6, !P2 ;  /* 0x00000006050f7207 */ /* 0x000fea0005000000 */
[----:B------:R-:W-:Y:S02]  /*6420*/  IMAD.MOV R6, RZ, RZ, -R15 ;  /* 0x000000ffff067224 */ /* 0x000fe400078e0a0f */
[C---:B------:R-:W-:Y:S04]  /*6430*/  @!P0 IMAD.HI.U32 R2, R3.reuse, R22, RZ ;  /* 0x0000001603028227 */ /* 0x040fe800078e00ff */
[----:B------:R-:W-:Y:S01]  /*6440*/  IMAD R6, R26, R6, R5 ;  /* 0x000000061a067224 */ /* 0x000fe200078e0205 */
[----:B------:R-:W-:Y:S04]  /*6450*/  @!P0 SHF.R.U32.HI R2, RZ, R23, R2 ;  /* 0x00000017ff028219 */ /* 0x000fe80000011602 */
[----:B------:R-:W-:Y:S02]  /*6460*/  @!P0 SEL R0, R3, R2, !P2 ;  /* 0x0000000203008207 */ /* 0x000fe40005000000 */
[----:B------:R-:W-:Y:S02]  /*6470*/  IADD3 R2, PT, PT, -R5, RZ, RZ ;  /* 0x000000ff05027210 */ /* 0x000fe40007ffe1ff */
[----:B------:R-:W-:Y:S01]  /*6480*/  @!P0 IADD3 R8, PT, PT, R15, -R0, RZ ;  /* 0x800000000f088210 */ /* 0x000fe20007ffe0ff */
[----:B------:R-:W-:Y:S02]  /*6490*/  @!P0 IMAD R0, R7, R6, R0 ;  /* 0x0000000607008224 */ /* 0x000fe400078e0200 */
[----:B------:R-:W-:Y:S02]  /*64a0*/  IMAD R29, R24, R2, R29 ;  /* 0x00000002181d7224 */ /* 0x000fe400078e021d */
[----:B------:R-:W-:Y:S02]  /*64b0*/  @!P0 IMAD R5, R8, R26, R3 ;  /* 0x0000001a08058224 */ /* 0x000fe400078e0203 */
[----:B------:R-:W-:Y:S04]  /*64c0*/  @!P0 IMAD.MOV.U32 R3, RZ, RZ, R0 ;  /* 0x000000ffff038224 */ /* 0x000fe800078e0000 */
[----:B------:R-:W-:Y:S02]  /*64d0*/  IMAD R31, R3, R28, R31 ;  /* 0x0000001c031f7224 */ /* 0x000fe400078e021f */
[----:B------:R-:W-:Y:S07]  /*64e0*/  IMAD R29, R5, R24, R29 ;  /* 0x00000018051d7224 */ /* 0x000fee00078e021d */
.L_x_106:
[----:B-1----:R-:W-:Y:S01]  /*64f0*/  @!P1 ISETP.NE.AND P0, PT, R10, 0x1, PT ;  /* 0x000000010a00980c */ /* 0x002fe20003f05270 */
[----:B------:R-:W-:Y:S01]  /*6500*/  @!P1 IMAD.HI.U32 R3, R29, R11, RZ ;  /* 0x0000000b1d039227 */ /* 0x000fe200078e00ff */
[----:B------:R-:W-:Y:S01]  /*6510*/  R2UR UR42, R21 ;  /* 0x00000000152a72ca */ /* 0x000fe200000e0000 */
[----:B------:R-:W-:Y:S01]  /*6520*/  BSSY.RECONVERGENT B6, `(.L_x_107) ;  /* 0x0000031000067945 */ /* 0x000fe20003800200 */
[----:B------:R-:W-:Y:S01]  /*6530*/  R2UR UR41, R20 ;  /* 0x00000000142972ca */ /* 0x000fe200000e0000 */
[----:B------:R-:W-:Y:S01]  /*6540*/  @!P1 IMAD.HI.U32 R0, R31, R12, RZ ;  /* 0x0000000c1f009227 */ /* 0x000fe200078e00ff */
[----:B------:R-:W-:Y:S02]  /*6550*/  @!P1 SHF.R.U32.HI R2, RZ, R14, R3 ;  /* 0x0000000eff029219 */ /* 0x000fe40000011603 */
[----:B------:R-:W-:Y:S01]  /*6560*/  @!P1 ISETP.NE.AND P2, PT, R9, 0x1, PT ;  /* 0x000000010900980c */ /* 0x000fe20003f45270 */
[----:B------:R-:W-:Y:S01]  /*6570*/  VIADD R84, R84, 0x1 ;  /* 0x0000000154547836 */ /* 0x000fe20000000000 */
[----:B------:R-:W-:Y:S02]  /*6580*/  @!P1 SEL R2, R29, R2, !P0 ;  /* 0x000000021d029207 */ /* 0x000fe40004000000 */
[----:B------:R-:W-:Y:S02]  /*6590*/  @!P1 SHF.R.U32.HI R0, RZ, R13, R0 ;  /* 0x0000000dff009219 */ /* 0x000fe40000011600 */
[----:B------:R-:W-:Y:S01]  /*65a0*/  LOP3.LUT P0, RZ, R73, 0x1b0, RZ, 0xc0, !PT ;  /* 0x000001b049ff7812 */ /* 0x000fe2000780c0ff */
[----:B------:R-:W-:Y:S01]  /*65b0*/  USHF.L.U32 UR42, UR42, 0x6, URZ ;  /* 0x000000062a2a7899 */ /* 0x000fe200080006ff */
[----:B------:R-:W-:Y:S01]  /*65c0*/  @!P1 SEL R3, R31, R0, !P2 ;  /* 0x000000001f039207 */ /* 0x000fe20005000000 */
[----:B------:R-:W-:Y:S01]  /*65d0*/  USHF.L.U32 UR41, UR41, 0x8, URZ ;  /* 0x0000000829297899 */ /* 0x000fe200080006ff */
[----:B------:R-:W-:Y:S03]  /*65e0*/  @P4 SHF.R.U32.HI R74, RZ, 0x10, R17 ;  /* 0x00000010ff4a4819 */ /* 0x000fe60000011611 */
[----:B------:R-:W-:Y:S02]  /*65f0*/  @!P1 IMAD.IADD R0, R2, 0x1, -R3 ;  /* 0x0000000102009824 */ /* 0x000fe400078e0a03 */
[----:B------:R-:W-:Y:S02]  /*6600*/  @!P1 IMAD.IADD R2, R3, 0x1, -R2 ;  /* 0x0000000103029824 */ /* 0x000fe400078e0a02 */
[----:B------:R-:W-:Y:S02]  /*6610*/  @!P1 IMAD R31, R0, R9, R31 ;  /* 0x00000009001f9224 */ /* 0x000fe400078e021f */
[----:B------:R-:W-:Y:S01]  /*6620*/  @!P1 IMAD R29, R2, R10, R29 ;  /* 0x0000000a021d9224 */ /* 0x000fe200078e021d */
[----:B------:R-:W-:Y:S06]  /*6630*/  @!P0 BRA `(.L_x_108) ;  /* 0x00000000007c8947 */ /* 0x000fec0003800000 */
[----:B------:R-:W1:Y:S01]  /*6640*/  LDCU.64 UR8, c[0x4][0x80] ;  /* 0x01001000ff0877ac */ /* 0x000e620008000a00 */
[----:B------:R-:W-:Y:S01]  /*6650*/  MOV R2, 0x0 ;  /* 0x0000000000027802 */ /* 0x000fe20000000f00 */
[----:B------:R-:W-:Y:S02]  /*6660*/  HFMA2 R12, -RZ, RZ, 0, 5.9604644775390625e-08 ;  /* 0x00000001ff0c7431 */ /* 0x000fe400000001ff */
[----:B------:R-:W-:Y:S01]  /*6670*/  IMAD.MOV.U32 R8, RZ, RZ, 0x70 ;  /* 0x00000070ff087424 */ /* 0x000fe200078e00ff */
[----:B------:R2:W3:Y:S01]  /*6680*/  LDC.64 R14, c[0x4][R2] ;  /* 0x01000000020e7b82 */ /* 0x0004e20000000a00 */
[----:B------:R-:W4:Y:S01]  /*6690*/  LDCU.64 UR6, c[0x4][0x88] ;  /* 0x01001100ff0677ac */ /* 0x000f220008000a00 */
[----:B------:R-:W-:Y:S01]  /*66a0*/  IMAD.MOV.U32 R13, RZ, RZ, RZ ;  /* 0x000000ffff0d7224 */ /* 0x000fe200078e00ff */
[----:B------:R-:W2:Y:S01]  /*66b0*/  LDCU.64 UR4, c[0x4][0x8] ;  /* 0x01000100ff0477ac */ /* 0x000ea20008000a00 */
[----:B-1----:R-:W-:Y:S01]  /*66c0*/  MOV R5, UR9 ;  /* 0x0000000900057c02 */ /* 0x002fe20008000f00 */
[----:B------:R-:W-:Y:S01]  /*66d0*/  IMAD.U32 R4, RZ, RZ, UR8 ;  /* 0x00000008ff047e24 */ /* 0x000fe2000f8e00ff */
[----:B----4-:R-:W-:Y:S01]  /*66e0*/  MOV R7, UR7 ;  /* 0x0000000700077c02 */ /* 0x010fe20008000f00 */
[----:B------:R-:W-:Y:S01]  /*66f0*/  IMAD.U32 R6, RZ, RZ, UR6 ;  /* 0x00000006ff067e24 */ /* 0x000fe2000f8e00ff */
[----:B--2---:R-:W-:Y:S01]  /*6700*/  MOV R11, UR5 ;  /* 0x00000005000b7c02 */ /* 0x004fe20008000f00 */
[----:B------:R-:W-:Y:S02]  /*6710*/  IMAD.U32 R10, RZ, RZ, UR4 ;  /* 0x00000004ff0a7e24 */ /* 0x000fe4000f8e00ff */
[----:B------:R-:W-:Y:S07]  /*6720*/  LEPC R20, `(.L_x_109) ;  /* 0x000000001014794e */ /* 0x000fee0000000000 */
[----:B---3-5:R-:W-:Y:S05]  /*6730*/  CALL.ABS.NOINC R14 ;  /* 0x000000000e007343 */ /* 0x028fea0003c00000 */
.L_x_109:
[----:B------:R-:W1:Y:S01]  /*6740*/  LDCU.64 UR8, c[0x4][0x80] ;  /* 0x01001000ff0877ac */ /* 0x000e620008000a00 */
[----:B------:R-:W2:Y:S01]  /*6750*/  LDC.64 R2, c[0x4][R2] ;  /* 0x0100000002027b82 */ /* 0x000ea20000000a00 */
[----:B------:R-:W-:Y:S02]  /*6760*/  HFMA2 R12, -RZ, RZ, 0, 5.9604644775390625e-08 ;  /* 0x00000001ff0c7431 */ /* 0x000fe400000001ff */
[----:B------:R-:W-:Y:S02]  /*6770*/  IMAD.MOV.U32 R8, RZ, RZ, 0x70 ;  /* 0x00000070ff087424 */ /* 0x000fe400078e00ff */
[----:B------:R-:W-:Y:S01]  /*6780*/  IMAD.MOV.U32 R13, RZ, RZ, RZ ;  /* 0x000000ffff0d7224 */ /* 0x000fe200078e00ff */
[----:B------:R-:W3:Y:S01]  /*6790*/  LDCU.64 UR6, c[0x4][0x88] ;  /* 0x01001100ff0677ac */ /* 0x000ee20008000a00 */
[----:B------:R-:W4:Y:S01]  /*67a0*/  LDCU.64 UR4, c[0x4][0x8] ;  /* 0x01000100ff0477ac */ /* 0x000f220008000a00 */
[----:B-1----:R-:W-:Y:S02]  /*67b0*/  MOV R4, UR8 ;  /* 0x0000000800047c02 */ /* 0x002fe40008000f00 */
[----:B------:R-:W-:Y:S02]  /*67c0*/  MOV R5, UR9 ;  /* 0x0000000900057c02 */ /* 0x000fe40008000f00 */
[----:B---3--:R-:W-:Y:S01]  /*67d0*/  MOV R7, UR7 ;  /* 0x0000000700077c02 */ /* 0x008fe20008000f00 */
[----:B------:R-:W-:Y:S01]  /*67e0*/  IMAD.U32 R6, RZ, RZ, UR6 ;  /* 0x00000006ff067e24 */ /* 0x000fe2000f8e00ff */
[----:B----4-:R-:W-:Y:S01]  /*67f0*/  MOV R11, UR5 ;  /* 0x00000005000b7c02 */ /* 0x010fe20008000f00 */
[----:B------:R-:W-:Y:S02]  /*6800*/  IMAD.U32 R10, RZ, RZ, UR4 ;  /* 0x00000004ff0a7e24 */ /* 0x000fe4000f8e00ff */
[----:B------:R-:W-:Y:S07]  /*6810*/  LEPC R20, `(.L_x_108) ;  /* 0x000000001014794e */ /* 0x000fee0000000000 */
[----:B--2---:R-:W-:Y:S05]  /*6820*/  CALL.ABS.NOINC R2 ;  /* 0x0000000002007343 */ /* 0x004fea0003c00000 */
.L_x_108:
[----:B------:R-:W-:Y:S05]  /*6830*/  BSYNC.RECONVERGENT B6 ;  /* 0x0000000000067941 */ /* 0x000fea0003800200 */
.L_x_107:
[----:B------:R-:W-:Y:S01]  /*6840*/  ISETP.NE.U32.AND P4, PT, R62, RZ, PT ;  /* 0x000000ff3e00720c */ /* 0x000fe20003f85070 */
[----:B------:R-:W-:Y:S01]  /*6850*/  UISETP.NE.AND UP2, UPT, UR48, URZ, UPT ;  /* 0x000000ff3000728c */ /* 0x000fe2000bf45270 */
[----:B------:R-:W-:Y:S01]  /*6860*/  ISETP.NE.U32.AND P2, PT, RZ, UR44, PT ;  /* 0x0000002cff007c0c */ /* 0x000fe2000bf45070 */
[----:B------:R-:W-:Y:S01]  /*6870*/  UISETP.NE.U32.AND UP1, UPT, UR46, URZ, UPT ;  /* 0x000000ff2e00728c */ /* 0x000fe2000bf25070 */
[----:B------:R-:W-:Y:S01]  /*6880*/  ISETP.NE.AND.EX P4, PT, R63, RZ, PT, P4 ;  /* 0x000000ff3f00720c */ /* 0x000fe20003f85340 */
[----:B------:R-:W-:Y:S01]  /*6890*/  UPLOP3.LUT UP0, UPT, UPT, UPT, UPT, 0x40, 0x4 ;  /* 0x000000000004789c */ /* 0x000fe20003f0e870 */
[----:B------:R-:W-:Y:S01]  /*68a0*/  ISETP.NE.AND.EX P2, PT, RZ, UR45, PT, P2 ;  /* 0x0000002dff007c0c */ /* 0x000fe2000bf45320 */
[----:B------:R-:W-:Y:S01]  /*68b0*/  UISETP.NE.AND.EX UP1, UPT, UR47, URZ, UPT, UP1 ;  /* 0x000000ff2f00728c */ /* 0x000fe2000bf25310 */
[----:B------:R-:W-:Y:S04]  /*68c0*/  PLOP3.LUT P1, PT, PT, PT, UP2, 0x80, 0x8 ;  /* 0x000000000008781c */ /* 0x000fe80003f2f028 */
[----:B------:R-:W-:Y:S06]  /*68d0*/  @UP2 UPLOP3.LUT UP0, UPT, UPT, UPT, UP1, 0x80, 0x8 ;  /* 0x000000000008289c */ /* 0x000fec0003f0f010 */
[----:B------:R-:W-:Y:S01]  /*68e0*/  PLOP3.LUT P0, PT, PT, PT, UP0, 0x80, 0x8 ;  /* 0x000000000008781c */ /* 0x000fe20003f0f008 */
[----:B------:R-:W-:Y:S01]  /*68f0*/  @!UPT UIADD3 URZ, UPT, UPT, URZ, URZ, URZ ;  /* 0x000000fffffff290 */ /* 0x000fe2000fffe0ff */
[----:B------:R-:W-:Y:S11]  /*6900*/  BRA.U !UP1, `(.L_x_110) ;  /* 0x0000000109387547 */ /* 0x000ff6000b800000 */
[----:B------:R-:W-:Y:S01]  /*6910*/  UISETP.NE.U32.AND UP0, UPT, UR44, URZ, UPT ;  /* 0x000000ff2c00728c */ /* 0x000fe2000bf05070 */
[----:B------:R-:W-:Y:S02]  /*6920*/  HFMA2 R0, -RZ, RZ, 0, 5.9604644775390625e-08 ;  /* 0x00000001ff007431 */ /* 0x000fe400000001ff */
[----:B------:R-:W-:Y:S01]  /*6930*/  IMAD.MOV.U32 R67, RZ, RZ, 0x1 ;  /* 0x00000001ff437424 */ /* 0x000fe200078e00ff */
[----:B------:R-:W-:Y:S06]  /*6940*/  UISETP.NE.AND.EX UP0, UPT, UR45, URZ, UPT, UP0 ;  /* 0x000000ff2d00728c */ /* 0x000fec000bf05300 */
[----:B------:R-:W-:Y:S05]  /*6950*/  PLOP3.LUT P3, PT, PT, PT, UP0, 0x80, 0x8 ;  /* 0x000000000008781c */ /* 0x000fea0003f6f008 */
[----:B------:R-:W1:Y:S01]  /*6960*/  @UP0 LDCU.64 UR6, c[0x0][0x888] ;  /* 0x00011100ff0607ac */ /* 0x000e620008000a00 */
[----:B------:R-:W-:Y:S07]  /*6970*/  @UP0 UIMAD UR4, UR36, UR46, URZ ;  /* 0x0000002e240402a4 */ /* 0x000fee000f8e02ff */
[----:B------:R-:W-:Y:S01]  /*6980*/  @!P3 PRMT R67, R0, 0x7610, R67 ;  /* 0x000076100043b816 */ /* 0x000fe20000000043 */
[----:B-1----:R-:W-:Y:S03]  /*6990*/  @UP0 UIMAD.WIDE UR6, UR4, 0x4, UR6 ;  /* 0x00000004040608a5 */ /* 0x002fe6000f8e0206 */
[----:B------:R-:W1:Y:S03]  /*69a0*/  @!UP0 LDCU UR4, c[0x0][0x880] ;  /* 0x00011000ff0487ac */ /* 0x000e660008000800 */
[----:B------:R-:W-:Y:S01]  /*69b0*/  IMAD.U32 R2, RZ, RZ, UR6 ;  /* 0x00000006ff027e24 */ /* 0x000fe2000f8e00ff */
[----:B------:R-:W-:Y:S05]  /*69c0*/  MOV R3, UR7 ;  /* 0x0000000700037c02 */ /* 0x000fea0008000f00 */
[----:B-----5:R2:W5:Y:S02]  /*69d0*/  @P3 LDG.E R35, desc[UR38][R2.64] ;  /* 0x0000002602233981 */ /* 0x020564000c1e1900 */
[----:B-12---:R-:W-:Y:S02]  /*69e0*/  @!P3 IMAD.U32 R35, RZ, RZ, UR4 ;  /* 0x00000004ff23be24 */ /* 0x006fe4000f8e00ff */
.L_x_110:
[----:B------:R-:W-:Y:S05]  /*69f0*/  @!P4 BRA `(.L_x_111) ;  /* 0x000000000020c947 */ /* 0x000fea0003800000 */
[----:B------:R-:W-:Y:S04]  /*6a00*/  ISETP.NE.U32.AND P3, PT, R60, RZ, PT ;  /* 0x000000ff3c00720c */ /* 0x000fe80003f65070 */
[----:B------:R-:W-:Y:S11]  /*6a10*/  ISETP.NE.AND.EX P3, PT, R61, RZ, PT, P3 ;  /* 0x000000ff3d00720c */ /* 0x000ff60003f65330 */
[----:B------:R-:W-:Y:S02]  /*6a20*/  @!UPT UIADD3 URZ, UPT, UPT, URZ, URZ, URZ ;  /* 0x000000fffffff290 */ /* 0x000fe4000fffe0ff */
[----:B------:R-:W1:Y:S01]  /*6a30*/  @P3 LDC.64 R2, c[0x0][0x8a8] ;  /* 0x00022a00ff023b82 */ /* 0x000e620000000a00 */
[----:B------:R-:W-:Y:S04]  /*6a40*/  @P3 IMAD R0, R62, UR36, RZ ;  /* 0x000000243e003c24 */ /* 0x000fe8000f8e02ff */
[----:B-1----:R-:W-:Y:S05]  /*6a50*/  @P3 IMAD.WIDE R2, R0, 0x4, R2 ;  /* 0x0000000400023825 */ /* 0x002fea00078e0202 */
[----:B-----5:R1:W5:Y:S02]  /*6a60*/  @P3 LDG.E R32, desc[UR38][R2.64] ;  /* 0x0000002602203981 */ /* 0x020364000c1e1900 */
[----:B-1----:R-:W2:Y:S02]  /*6a70*/  @!P3 LDC R32, c[0x0][0x8a0] ;  /* 0x00022800ff20bb82 */ /* 0x002ea40000000800 */
.L_x_111:
[----:B-----5:R-:W-:Y:S01]  /*6a80*/  FSETP.NEU.AND P3, PT, R35, RZ, PT ;  /* 0x000000ff2300720b */ /* 0x020fe20003f6d000 */
[----:B------:R-:W-:Y:S01]  /*6a90*/  BSSY B1, `(.L_x_112) ;  /* 0x0000038000017945 */ /* 0x000fe20003800000 */
[----:B------:R-:W-:Y:S01]  /*6aa0*/  SEL R3, RZ, 0xffffffff, P2 ;  /* 0xffffffffff037807 */ /* 0x000fe20001000000 */
[----:B------:R-:W-:Y:S01]  /*6ab0*/  IMAD.MOV.U32 R43, RZ, RZ, 0x1 ;  /* 0x00000001ff2b7424 */ /* 0x000fe200078e00ff */
[----:B------:R-:W-:Y:S01]  /*6ac0*/  @P1 LOP3.LUT P2, RZ, R67, 0xff, RZ, 0xc0, !PT ;  /* 0x000000ff43ff1812 */ /* 0x000fe2000784c0ff */
[----:B------:R-:W-:Y:S01]  /*6ad0*/  IMAD R34, R30, 0x80, R33 ;  /* 0x000000801e227824 */ /* 0x000fe200078e0221 */
[----:B------:R-:W-:Y:S01]  /*6ae0*/  @P1 SEL R2, RZ, 0xffffffff, P3 ;  /* 0xffffffffff021807 */ /* 0x000fe20001800000 */
[----:B------:R-:W-:Y:S01]  /*6af0*/  IMAD R85, R80, -0x10, R78 ;  /* 0xfffffff050557824 */ /* 0x000fe200078e024e */
[----:B------:R-:W-:Y:S01]  /*6b00*/  LEA R87, R30, UR49, 0x3 ;  /* 0x000000311e577c11 */ /* 0x000fe2000f8e18ff */
[----:B------:R-:W-:Y:S01]  /*6b10*/  IMAD.MOV.U32 R88, RZ, RZ, RZ ;  /* 0x000000ffff587224 */ /* 0x000fe200078e00ff */
[----:B------:R-:W-:Y:S02]  /*6b20*/  @P0 SEL R2, R3, R2, !P2 ;  /* 0x0000000203020207 */ /* 0x000fe40005000000 */
[----:B------:R-:W-:Y:S02]  /*6b30*/  CS2R R46, SRZ ;  /* 0x00000000002e7805 */ /* 0x000fe4000001ff00 */
[----:B------:R-:W-:Y:S02]  /*6b40*/  SHF.L.U32 R0, R76, 0x1f, RZ ;  /* 0x0000001f4c007819 */ /* 0x000fe400000006ff */
[----:B------:R-:W-:Y:S02]  /*6b50*/  CS2R R44, SRZ ;  /* 0x00000000002c7805 */ /* 0x000fe4000001ff00 */
[----:B------:R-:W-:Y:S02]  /*6b60*/  @P1 LOP3.LUT R2, R2, 0x1, RZ, 0xc0, !PT ;  /* 0x0000000102021812 */ /* 0x000fe400078ec0ff */
[----:B------:R-:W-:Y:S02]  /*6b70*/  CS2R R50, SRZ ;  /* 0x0000000000327805 */ /* 0x000fe4000001ff00 */
[----:B------:R-:W-:Y:S02]  /*6b80*/  PLOP3.LUT P2, PT, PT, PT, UP1, 0x80, 0x8 ;  /* 0x000000000008781c */ /* 0x000fe40003f4f018 */
[----:B------:R-:W-:Y:S02]  /*6b90*/  CS2R R48, SRZ ;  /* 0x0000000000307805 */ /* 0x000fe4000001ff00 */
[----:B------:R-:W-:Y:S02]  /*6ba0*/  ISETP.NE.U32.OR P5, PT, R2, 0x1, !P1 ;  /* 0x000000010200780c */ /* 0x000fe40004fa5470 */
[----:B------:R-:W-:Y:S02]  /*6bb0*/  CS2R R54, SRZ ;  /* 0x0000000000367805 */ /* 0x000fe4000001ff00 */
[----:B------:R-:W-:Y:S02]  /*6bc0*/  LOP3.LUT P4, R83, R67, 0xff, RZ, 0xc0, !PT ;  /* 0x000000ff43537812 */ /* 0x000fe4000788c0ff */
[----:B------:R-:W-:Y:S02]  /*6bd0*/  CS2R R52, SRZ ;  /* 0x0000000000347805 */ /* 0x000fe4000001ff00 */
[----:B------:R-:W-:Y:S02]  /*6be0*/  SEL R2, RZ, 0xffffffff, P3 ;  /* 0xffffffffff027807 */ /* 0x000fe40001800000 */
[----:B------:R-:W-:Y:S02]  /*6bf0*/  CS2R R58, SRZ ;  /* 0x00000000003a7805 */ /* 0x000fe4000001ff00 */
[----:B------:R-:W-:Y:S02]  /*6c00*/  P2R R86, PR, RZ, 0x20 ;  /* 0x00000020ff567803 */ /* 0x000fe40000000000 */
[----:B------:R-:W-:Y:S02]  /*6c10*/  CS2R R56, SRZ ;  /* 0x0000000000387805 */ /* 0x000fe4000001ff00 */
[----:B------:R-:W-:Y:S02]  /*6c20*/  @P2 SEL R2, R3, R2, !P4 ;  /* 0x0000000203022207 */ /* 0x000fe40006000000 */
[----:B------:R-:W-:Y:S02]  /*6c30*/  @P5 SHF.L.U32 R4, RZ, 0x1f, RZ ;  /* 0x0000001fff045819 */ /* 0x000fe400000006ff */
[----:B------:R-:W-:Y:S02]  /*6c40*/  LOP3.LUT R2, R2, 0x1, RZ, 0xc0, !PT ;  /* 0x0000000102027812 */ /* 0x000fe400078ec0ff */
[----:B------:R-:W1:Y:S02]  /*6c50*/  @P5 SYNCS.PHASECHK.TRANS64.TRYWAIT P1, [UR49+0x40], R4 ;  /* 0x00004004ff0055a7 */ /* 0x000e640008021131 */
[----:B------:R-:W-:Y:S04]  /*6c60*/  ISETP.NE.U32.AND P2, PT, R2, 0x1, PT ;  /* 0x000000010200780c */ /* 0x000fe80003f45070 */
[----:B------:R-:W-:Y:S01]  /*6c70*/  P2R R89, PR, RZ, 0x4 ;  /* 0x00000004ff597803 */ /* 0x000fe20000000000 */
[----:B------:R3:W4:Y:S01]  /*6c80*/  SYNCS.PHASECHK.TRANS64.TRYWAIT P0, [R87+URZ+0xb0], R0 ;  /* 0x0000b000570075a7 */ /* 0x00072200080011ff */
[----:B-1----:R-:W-:Y:S01]  /*6c90*/  @P5 SEL R43, RZ, 0x1, !P1 ;  /* 0x00000001ff2b5807 */ /* 0x002fe20004800000 */
[----:B---3--:R-:W-:Y:S06]  /*6ca0*/  @!P5 BRA `(.L_x_113) ;  /* 0x000000000058d947 */ /* 0x008fec0003800000 */
[----:B------:R-:W-:Y:S01]  /*6cb0*/  IMAD.MOV.U32 R47, RZ, RZ, RZ ;  /* 0x000000ffff2f7224 */ /* 0x000fe200078e00ff */
[----:B------:R-:W-:Y:S01]  /*6cc0*/  ISETP.NE.AND P1, PT, R43, RZ, PT ;  /* 0x000000ff2b00720c */ /* 0x000fe20003f25270 */
[----:B------:R-:W-:Y:S01]  /*6cd0*/  BSSY B0, `(.L_x_114) ;  /* 0x000000c000007945 */ /* 0x000fe20003800000 */
[----:B------:R-:W-:Y:S02]  /*6ce0*/  CS2R R58, SRZ ;  /* 0x00000000003a7805 */ /* 0x000fe4000001ff00 */
[----:B------:R-:W-:Y:S02]  /*6cf0*/  CS2R R56, SRZ ;  /* 0x0000000000387805 */ /* 0x000fe4000001ff00 */
[----:B------:R-:W-:Y:S02]  /*6d00*/  CS2R R54, SRZ ;  /* 0x0000000000367805 */ /* 0x000fe4000001ff00 */
[----:B------:R-:W-:Y:S02]  /*6d10*/  CS2R R52, SRZ ;  /* 0x0000000000347805 */ /* 0x000fe4000001ff00 */
[----:B------:R-:W-:Y:S02]  /*6d20*/  CS2R R50, SRZ ;  /* 0x0000000000327805 */ /* 0x000fe4000001ff00 */
[----:B------:R-:W-:Y:S02]  /*6d30*/  CS2R R48, SRZ ;  /* 0x0000000000307805 */ /* 0x000fe4000001ff00 */
[----:B------:R-:W-:Y:S01]  /*6d40*/  CS2R R44, SRZ ;  /* 0x00000000002c7805 */ /* 0x000fe2000001ff00 */
[----:B------:R-:W-:Y:S06]  /*6d50*/  @P1 BRA `(.L_x_115) ;  /* 0x00000000000c1947 */ /* 0x000fec0003800000 */
[----:B------:R-:W-:Y:S04]  /*6d60*/  SHF.L.U32 R3, RZ, 0x1f, RZ ;  /* 0x0000001fff037819 */ /* 0x000fe800000006ff */
[----:B------:R-:W1:Y:S02]  /*6d70*/  SYNCS.PHASECHK.TRANS64.TRYWAIT P1, [UR49+0x40], R3 ;  /* 0x00004003ff0075a7 */ /* 0x000e640008021131 */
[----:B-1----:R-:W-:Y:S05]  /*6d80*/  @!P1 BRA `(.L_x_116) ;  /* 0x0000005c00549947 */ /* 0x002fea0003800000 */
.L_x_115:
[----:B------:R-:W-:Y:S05]  /*6d90*/  BSYNC B0 ;  /* 0x0000000000007941 */ /* 0x000fea0003800000 */
.L_x_114:
[----:B------:R-:W-:Y:S01]  /*6da0*/  ISETP.NE.AND P1, PT, R89, RZ, PT ;  /* 0x000000ff5900720c */ /* 0x000fe20003f25270 */
[----:B------:R-:W-:Y:S11]  /*6db0*/  HFMA2 R88, -RZ, RZ, 0, 5.9604644775390625e-08 ;  /* 0x00000001ff587431 */ /* 0x000ff600000001ff */
[----:B------:R-:W-:Y:S01]  /*6dc0*/  @!UPT UIADD3 URZ, UPT, UPT, URZ, URZ, URZ ;  /* 0x000000fffffff290 */ /* 0x000fe2000fffe0ff */
[----:B------:R3:W1:Y:S04]  /*6dd0*/  @P1 LDS.128 R56, [R79] ;  /* 0x000000004f381984 */ /* 0x0006680000000c00 */
[----:B------:R3:W1:Y:S04]  /*6de0*/  @P1 LDS.128 R52, [R78+0x10] ;  /* 0x000010004e341984 */ /* 0x0006680000000c00 */
[----:B------:R3:W1:Y:S04]  /*6df0*/  @P1 LDS.128 R48, [R77+0x20] ;  /* 0x000020004d301984 */ /* 0x0006680000000c00 */
[----:B------:R3:W1:Y:S02]  /*6e00*/  @P1 LDS.128 R44, [R85+0x30] ;  /* 0x00003000552c1984 */ /* 0x0006640000000c00 */
.L_x_113:
[----:B------:R-:W-:Y:S05]  /*6e10*/  BSYNC B1 ;  /* 0x0000000000017941 */ /* 0x000fea0003800000 */
.L_x_112:
[----:B-1----:R-:W-:Y:S04]  /*6e20*/  SHF.R.U32.HI R3, RZ, 0x15, R34 ;  /* 0x00000015ff037819 */ /* 0x002fe80000011622 */
[----:B------:R-:W-:Y:S01]  /*6e30*/  LOP3.LUT P1, RZ, R3, 0x3, R72, 0x48, !PT ;  /* 0x0000000303ff7812 */ /* 0x000fe20007824848 */
[----:B------:R-:W-:Y:S01]  /*6e40*/  @!UPT UIADD3 URZ, UPT, UPT, URZ, URZ, URZ ;  /* 0x000000fffffff290 */ /* 0x000fe2000fffe0ff */
[----:B----4-:R-:W-:Y:S11]  /*6e50*/  @P0 BRA `(.L_x_117) ;  /* 0x0000000000080947 */ /* 0x010ff60003800000 */
[----:B------:R-:W1:Y:S02]  /*6e60*/  SYNCS.PHASECHK.TRANS64.TRYWAIT P0, [R87+URZ+0xb0], R0 ;  /* 0x0000b000570075a7 */ /* 0x000e6400080011ff */
[----:B-1----:R-:W-:Y:S05]  /*6e70*/  @!P0 BRA `(.L_x_118) ;  /* 0x0000005c00308947 */ /* 0x002fea0003800000 */
.L_x_117:
[----:B------:R-:W-:Y:S05]  /*6e80*/  @!P1 BRA `(.L_x_119) ;  /* 0x0000000000409947 */ /* 0x000fea0003800000 */
[----:B------:R-:W4:Y:S01]  /*6e90*/  LDCU.64 UR8, c[0x4][0x70] ;  /* 0x01000e00ff0877ac */ /* 0x000f220008000a00 */
[----:B------:R-:W-:Y:S01]  /*6ea0*/  MOV R3, 0x0 ;  /* 0x0000000000037802 */ /* 0x000fe20000000f00 */
[----:B------:R-:W-:Y:S02]  /*6eb0*/  HFMA2 R12, -RZ, RZ, 0, 5.9604644775390625e-08 ;  /* 0x00000001ff0c7431 */ /* 0x000fe400000001ff */
[----:B------:R-:W-:Y:S02]  /*6ec0*/  IMAD.MOV.U32 R8, RZ, RZ, 0x192 ;  /* 0x00000192ff087424 */ /* 0x000fe400078e00ff */
[----:B------:R-:W-:Y:S01]  /*6ed0*/  IMAD.MOV.U32 R13, RZ, RZ, RZ ;  /* 0x000000ffff0d7224 */ /* 0x000fe200078e00ff */
[----:B------:R-:W5:Y:S01]  /*6ee0*/  LDCU.64 UR6, c[0x4][0x78] ;  /* 0x01000f00ff0677ac */ /* 0x000f620008000a00 */
[----:B------:R-:W1:Y:S01]  /*6ef0*/  LDC.64 R2, c[0x4][R3] ;  /* 0x0100000003027b82 */ /* 0x000e620000000a00 */
[----:B------:R-:W2:Y:S01]  /*6f00*/  LDCU.64 UR4, c[0x4][0x10] ;  /* 0x01000200ff0477ac */ /* 0x000ea20008000a00 */
[----:B----4-:R-:W-:Y:S01]  /*6f10*/  MOV R5, UR9 ;  /* 0x0000000900057c02 */ /* 0x010fe20008000f00 */
[----:B------:R-:W-:Y:S01]  /*6f20*/  IMAD.U32 R4, RZ, RZ, UR8 ;  /* 0x00000008ff047e24 */ /* 0x000fe2000f8e00ff */
[----:B-----5:R-:W-:Y:S01]  /*6f30*/  MOV R7, UR7 ;  /* 0x0000000700077c02 */ /* 0x020fe20008000f00 */
[----:B------:R-:W-:Y:S01]  /*6f40*/  IMAD.U32 R6, RZ, RZ, UR6 ;  /* 0x00000006ff067e24 */ /* 0x000fe2000f8e00ff */
[----:B--2---:R-:W-:Y:S01]  /*6f50*/  MOV R11, UR5 ;  /* 0x00000005000b7c02 */ /* 0x004fe20008000f00 */
[----:B------:R-:W-:Y:S02]  /*6f60*/  IMAD.U32 R10, RZ, RZ, UR4 ;  /* 0x00000004ff0a7e24 */ /* 0x000fe4000f8e00ff */
[----:B------:R-:W-:Y:S07]  /*6f70*/  LEPC R20, `(.L_x_119) ;  /* 0x000000001014794e */ /* 0x000fee0000000000 */
[----:B-1-3--:R-:W-:Y:S05]  /*6f80*/  CALL.ABS.NOINC R2 ;  /* 0x0000000002007343 */ /* 0x00afea0003c00000 */
.L_x_119:
[----:B------:R-:W-:Y:S01]  /*6f90*/  LOP3.LUT R20, R56, 0xffffe000, RZ, 0xc0, !PT ;  /* 0xffffe00038147812 */ /* 0x000fe200078ec0ff */
[----:B------:R-:W-:Y:S05]  /*6fa0*/  WARPSYNC.ALL ;  /* 0x0000000000007948 */ /* 0x000fea0003800000 */
[----:B------:R-:W-:Y:S01]  /*6fb0*/  R2UR UR4, R34 ;  /* 0x00000000220472ca */ /* 0x000fe200000e0000 */
[----:B------:R-:W-:Y:S01]  /*6fc0*/  BSSY.RECONVERGENT B0, `(.L_x_120) ;  /* 0x000005c000007945 */ /* 0x000fe20003800200 */
[----:B------:R-:W-:Y:S02]  /*6fd0*/  LOP3.LUT R21, R57, 0xffffe000, RZ, 0xc0, !PT ;  /* 0xffffe00039157812 */ /* 0x000fe400078ec0ff */
[----:B------:R-:W-:Y:S02]  /*6fe0*/  LOP3.LUT R40, R58, 0xffffe000, RZ, 0xc0, !PT ;  /* 0xffffe0003a287812 */ /* 0x000fe400078ec0ff */
[----:B------:R-:W-:Y:S02]  /*6ff0*/  LOP3.LUT R41, R52, 0xffffe000, RZ, 0xc0, !PT ;  /* 0xffffe00034297812 */ /* 0x000fe400078ec0ff */
[----:B------:R-:W-:Y:S05]  /*7000*/  ISETP.NE.AND P0, PT, R81, RZ, PT ;  /* 0x000000ff5100720c */ /* 0x000fea0003f05270 */
[----:B------:R-:W1:Y:S02]  /*7010*/  LDTM.x16 R4, tmem[UR4] ;  /* 0x00000004000479ee */ /* 0x000e640008240000 */
[C---:B-12---:R-:W-:Y:S01]  /*7020*/  FMUL R0, R32.reuse, R4 ;  /* 0x0000000420007220 */ /* 0x046fe20000400000 */
[C---:B------:R-:W-:Y:S01]  /*7030*/  FMUL R2, R32.reuse, R5 ;  /* 0x0000000520027220 */ /* 0x040fe20000400000 */
[C---:B------:R-:W-:Y:S01]  /*7040*/  FMUL R3, R32.reuse, R6 ;  /* 0x0000000620037220 */ /* 0x040fe20000400000 */
[----:B------:R-:W-:Y:S01]  /*7050*/  FMUL R7, R32, R7 ;  /* 0x0000000720077220 */ /* 0x000fe20000400000 */
[----:B------:R-:W-:Y:S01]  /*7060*/  FFMA R36, R35, R20, R0 ;  /* 0x0000001423247223 */ /* 0x000fe20000000000 */
[----:B------:R-:W-:Y:S01]  /*7070*/  LOP3.LUT R20, R59, 0xffffe000, RZ, 0xc0, !PT ;  /* 0xffffe0003b147812 */ /* 0x000fe200078ec0ff */
[C---:B------:R-:W-:Y:S01]  /*7080*/  FFMA R37, R35.reuse, R21, R2 ;  /* 0x0000001523257223 */ /* 0x040fe20000000002 */
[----:B------:R-:W-:Y:S01]  /*7090*/  LOP3.LUT R21, R54, 0xffffe000, RZ, 0xc0, !PT ;  /* 0xffffe00036157812 */ /* 0x000fe200078ec0ff */
[----:B------:R-:W-:Y:S01]  /*70a0*/  FFMA R38, R35, R40, R3 ;  /* 0x0000002823267223 */ /* 0x000fe20000000003 */
[----:B------:R-:W-:Y:S01]  /*70b0*/  LOP3.LUT R40, R53, 0xffffe000, RZ, 0xc0, !PT ;  /* 0xffffe00035287812 */ /* 0x000fe200078ec0ff */
[----:B------:R-:W-:Y:S01]  /*70c0*/  FFMA R39, R35, R20, R7 ;  /* 0x0000001423277223 */ /* 0x000fe20000000007 */
[----:B------:R-:W-:Y:S01]  /*70d0*/  LOP3.LUT R20, R55, 0xffffe000, RZ, 0xc0, !PT ;  /* 0xffffe00037147812 */ /* 0x000fe200078ec0ff */
[C---:B------:R-:W-:Y:S01]  /*70e0*/  FMUL R4, R32.reuse, R8 ;  /* 0x0000000820047220 */ /* 0x040fe20000400000 */
[----:B------:R-:W-:Y:S01]  /*70f0*/  F2FP.TF32.F32.PACK_B R36, R36 ;  /* 0x00000024ff24723e */ /* 0x000fe200024050ff */
[C---:B------:R-:W-:Y:S01]  /*7100*/  FMUL R5, R32.reuse, R9 ;  /* 0x0000000920057220 */ /* 0x040fe20000400000 */
[----:B------:R-:W-:Y:S01]  /*7110*/  F2FP.TF32.F32.PACK_B R37, R37 ;  /* 0x00000025ff25723e */ /* 0x000fe200024050ff */
[C---:B------:R-:W-:Y:S01]  /*7120*/  FMUL R6, R32.reuse, R10 ;  /* 0x0000000a20067220 */ /* 0x040fe20000400000 */
[----:B------:R-:W-:Y:S01]  /*7130*/  FMUL R11, R32, R11 ;  /* 0x0000000b200b7220 */ /* 0x000fe20000400000 */
[----:B------:R-:W-:Y:S01]  /*7140*/  F2FP.TF32.F32.PACK_B R38, R38 ;  /* 0x00000026ff26723e */ /* 0x000fe200024050ff */
[C---:B------:R-:W-:Y:S01]  /*7150*/  FFMA R4, R35.reuse, R41, R4 ;  /* 0x0000002923047223 */ /* 0x040fe20000000004 */
[----:B------:R-:W-:Y:S01]  /*7160*/  F2FP.TF32.F32.PACK_B R39, R39 ;  /* 0x00000027ff27723e */ /* 0x000fe200024050ff */
[C---:B------:R-:W-:Y:S01]  /*7170*/  FFMA R5, R35.reuse, R40, R5 ;  /* 0x0000002823057223 */ /* 0x040fe20000000005 */
[C---:B------:R-:W-:Y:S01]  /*7180*/  FFMA R6, R35.reuse, R21, R6 ;  /* 0x0000001523067223 */ /* 0x040fe20000000006 */
[----:B------:R-:W-:Y:S01]  /*7190*/  FFMA R7, R35, R20, R11 ;  /* 0x0000001423077223 */ /* 0x000fe2000000000b */
[----:B------:R-:W-:Y:S01]  /*71a0*/  LOP3.LUT R41, R48, 0xffffe000, RZ, 0xc0, !PT ;  /* 0xffffe00030297812 */ /* 0x000fe200078ec0ff */
[----:B------:R1:W-:Y:S01]  /*71b0*/  STS.128 [R79], R36 ;  /* 0x000000244f007388 */ /* 0x0003e20000000c00 */
[----:B------:R-:W-:Y:S01]  /*71c0*/  LOP3.LUT R40, R49, 0xffffe000, RZ, 0xc0, !PT ;  /* 0xffffe00031287812 */ /* 0x000fe200078ec0ff */
[C---:B------:R-:W-:Y:S01]  /*71d0*/  FMUL R8, R32.reuse, R12 ;  /* 0x0000000c20087220 */ /* 0x040fe20000400000 */
[----:B------:R-:W-:Y:S01]  /*71e0*/  FMUL R9, R32, R13 ;  /* 0x0000000d20097220 */ /* 0x000fe20000400000 */
[----:B------:R-:W-:Y:S01]  /*71f0*/  LOP3.LUT R21, R50, 0xffffe000, RZ, 0xc0, !PT ;  /* 0xffffe00032157812 */ /* 0x000fe200078ec0ff */
[C---:B------:R-:W-:Y:S01]  /*7200*/  FMUL R10, R32.reuse, R14 ;  /* 0x0000000e200a7220 */ /* 0x040fe20000400000 */
[----:B------:R-:W-:Y:S01]  /*7210*/  LOP3.LUT R20, R51, 0xffffe000, RZ, 0xc0, !PT ;  /* 0xffffe00033147812 */ /* 0x000fe200078ec0ff */
[----:B------:R-:W-:Y:S01]  /*7220*/  FMUL R15, R32, R15 ;  /* 0x0000000f200f7220 */ /* 0x000fe20000400000 */
[----:B------:R-:W-:Y:S01]  /*7230*/  F2FP.TF32.F32.PACK_B R4, R4 ;  /* 0x00000004ff04723e */ /* 0x000fe200024050ff */
[C---:B------:R-:W-:Y:S01]  /*7240*/  FFMA R8, R35.reuse, R41, R8 ;  /* 0x0000002923087223 */ /* 0x040fe20000000008 */
[----:B------:R-:W-:Y:S01]  /*7250*/  F2FP.TF32.F32.PACK_B R5, R5 ;  /* 0x00000005ff05723e */ /* 0x000fe200024050ff */
[C---:B------:R-:W-:Y:S01]  /*7260*/  FFMA R9, R35.reuse, R40, R9 ;  /* 0x0000002823097223 */ /* 0x040fe20000000009 */
[----:B------:R-:W-:Y:S01]  /*7270*/  F2FP.TF32.F32.PACK_B R6, R6 ;  /* 0x00000006ff06723e */ /* 0x000fe200024050ff */
[C---:B------:R-:W-:Y:S01]  /*7280*/  FFMA R10, R35.reuse, R21, R10 ;  /* 0x00000015230a7223 */ /* 0x040fe2000000000a */
[----:B------:R-:W-:Y:S01]  /*7290*/  F2FP.TF32.F32.PACK_B R7, R7 ;  /* 0x00000007ff07723e */ /* 0x000fe200024050ff */
[----:B------:R-:W-:Y:S01]  /*72a0*/  FFMA R11, R35, R20, R15 ;  /* 0x00000014230b7223 */ /* 0x000fe2000000000f */
[----:B------:R-:W-:Y:S01]  /*72b0*/  LOP3.LUT R41, R44, 0xffffe000, RZ, 0xc0, !PT ;  /* 0xffffe0002c297812 */ /* 0x000fe200078ec0ff */
[C---:B------:R-:W-:Y:S01]  /*72c0*/  FMUL R12, R32.reuse, R16 ;  /* 0x00000010200c7220 */ /* 0x040fe20000400000 */
[----:B------:R-:W-:Y:S01]  /*72d0*/  LOP3.LUT R40, R45, 0xffffe000, RZ, 0xc0, !PT ;  /* 0xffffe0002d287812 */ /* 0x000fe200078ec0ff */
[----:B------:R1:W-:Y:S01]  /*72e0*/  STS.128 [R78+0x10], R4 ;  /* 0x000010044e007388 */ /* 0x0003e20000000c00 */
        /* <DEDUP_REMOVED lines=13> */
[----:B------:R-:W-:Y:S02]  /*73c0*/  F2FP.TF32.F32.PACK_B R12, R12 ;  /* 0x0000000cff0c723e */ /* 0x000fe400024050ff */
[----:B------:R-:W-:Y:S01]  /*73d0*/  F2FP.TF32.F32.PACK_B R13, R13 ;  /* 0x0000000dff0d723e */ /* 0x000fe200024050ff */
[----:B------:R1:W-:Y:S01]  /*73e0*/  STS.128 [R77+0x20], R8 ;  /* 0x000020084d007388 */ /* 0x0003e20000000c00 */
[----:B------:R-:W-:Y:S02]  /*73f0*/  F2FP.TF32.F32.PACK_B R14, R14 ;  /* 0x0000000eff0e723e */ /* 0x000fe400024050ff */
[----:B------:R-:W-:Y:S05]  /*7400*/  F2FP.TF32.F32.PACK_B R15, R15 ;  /* 0x0000000fff0f723e */ /* 0x000fea00024050ff */
[----:B------:R1:W-:Y:S01]  /*7410*/  STS.128 [R85+0x30], R12 ;  /* 0x0000300c55007388 */ /* 0x0003e20000000c00 */
[----:B------:R-:W-:Y:S01]  /*7420*/  @!PT LDS RZ, [RZ] ;  /* 0x00000000fffff984 */ /* 0x000fe20000000800 */
[----:B------:R-:W-:Y:S01]  /*7430*/  @!PT LDS RZ, [RZ] ;  /* 0x00000000fffff984 */ /* 0x000fe20000000800 */
[----:B------:R-:W-:Y:S01]  /*7440*/  @!PT LDS RZ, [RZ] ;  /* 0x00000000fffff984 */ /* 0x000fe20000000800 */
[----:B------:R-:W-:Y:S01]  /*7450*/  @!PT LDS RZ, [RZ] ;  /* 0x00000000fffff984 */ /* 0x000fe20000000800 */
[----:B------:R2:W-:Y:S07]  /*7460*/  MEMBAR.ALL.CTA ;  /* 0x0000000000007992 */ /* 0x0005ee0000008000 */
[----:B--2---:R-:W2:Y:S02]  /*7470*/  FENCE.VIEW.ASYNC.S ;  /* 0x00000000000073c6 */ /* 0x004ea40000000000 */
[----:B--2---:R-:W-:Y:S06]  /*7480*/  BAR.SYNC.DEFER_BLOCKING 0x1, 0x80 ;  /* 0x0042000000007b1d */ /* 0x004fec0000010000 */
[----:B------:R-:W-:Y:S05]  /*7490*/  @P0 BRA `(.L_x_121) ;  /* 0x0000000000380947 */ /* 0x000fea0003800000 */
[----:B------:R-:W-:Y:S02]  /*74a0*/  UIADD3 UR4, UPT, UPT, UR49, 0x200, URZ ;  /* 0x0000020031047890 */ /* 0x000fe4000fffe0ff */
[----:B------:R-:W-:Y:S01]  /*74b0*/  UIADD3 UR8, UP0, UPT, UR52, 0x680, URZ ;  /* 0x0000068034087890 */ /* 0x000fe2000ff1e0ff */
[----:B------:R-:W-:Y:S01]  /*74c0*/  UMOV UR43, UR36 ;  /* 0x00000024002b7c82 */ /* 0x000fe20008000000 */
[----:B------:R-:W-:Y:S02]  /*74d0*/  UIADD3 UR5, UPT, UPT, UR41, 0x80, URZ ;  /* 0x0000008029057890 */ /* 0x000fe4000fffe0ff */
[----:B------:R-:W-:Y:S01]  /*74e0*/  MOV R73, UR4 ;  /* 0x0000000400497c02 */ /* 0x000fe20008000f00 */
[----:B------:R-:W-:Y:S02]  /*74f0*/  UIADD3.X UR9, UPT, UPT, URZ, UR53, URZ, UP0, !UPT ;  /* 0x00000035ff097290 */ /* 0x000fe400087fe4ff */
[----:B------:R-:W-:Y:S01]  /*7500*/  UIADD3 UR4, UPT, UPT, UR49, 0x1200, URZ ;  /* 0x0000120031047890 */ /* 0x000fe2000fffe0ff */
[----:B------:R-:W-:Y:S01]  /*7510*/  R2UR UR40, R73 ;  /* 0x00000000492872ca */ /* 0x000fe200000e0000 */
[----:B------:R-:W-:Y:S01]  /*7520*/  UMOV UR6, UR42 ;  /* 0x0000002a00067c82 */ /* 0x000fe20008000000 */
[----:B------:R-:W-:Y:S11]  /*7530*/  UMOV UR7, UR36 ;  /* 0x0000002400077c82 */ /* 0x000ff60008000000 */
[----:B------:R2:W-:Y:S01]  /*7540*/  UTMASTG.3D [UR40], [UR8] ;  /* 0x00000028080073b5 */ /* 0x0005e20008010000 */
[----:B------:R2:W-:Y:S01]  /*7550*/  UTMASTG.3D [UR4], [UR8] ;  /* 0x00000004080073b5 */ /* 0x0005e20008010000 */
[----:B------:R0:W-:Y:S01]  /*7560*/  UTMACMDFLUSH ;  /* 0x00000000000079b7 */ /* 0x0001e20000000000 */
[----:B--2---:R-:W-:Y:S04]  /*7570*/  DEPBAR.LE SB0, 0x1 ;  /* 0x000080400000791a */ /* 0x004fe80000000000 */
.L_x_121:
[----:B------:R-:W-:Y:S05]  /*7580*/  BSYNC.RECONVERGENT B0 ;  /* 0x0000000000007941 */ /* 0x000fea0003800200 */
.L_x_120:
[----:B------:R-:W-:Y:S01]  /*7590*/  BAR.SYNC.DEFER_BLOCKING 0x1, 0x80 ;  /* 0x0042000000007b1d */ /* 0x000fe20000010000 */
[----:B------:R-:W-:Y:S01]  /*75a0*/  ISETP.NE.AND P1, PT, R86, RZ, PT ;  /* 0x000000ff5600720c */ /* 0x000fe20003f25270 */
[----:B------:R-:W-:Y:S01]  /*75b0*/  UISETP.NE.AND UP0, UPT, UR50, URZ, UPT ;  /* 0x000000ff3200728c */ /* 0x000fe2000bf05270 */
[----:B------:R-:W-:Y:S11]  /*75c0*/  LEA R3, R88, UR49, 0x3 ;  /* 0x0000003158037c11 */ /* 0x000ff6000f8e18ff */
[----:B------:R-:W-:Y:S01]  /*75d0*/  @P1 SHF.L.U32 R2, RZ, 0x1f, RZ ;  /* 0x0000001fff021819 */ /* 0x000fe200000006ff */
[----:B------:R-:W-:Y:S06]  /*75e0*/  BRA.U !UP0, `(.L_x_122) ;  /* 0x0000000108247547 */ /* 0x000fec000b800000 */
[----:B-1----:R-:W-:Y:S01]  /*75f0*/  IMAD.U32 R5, RZ, RZ, UR51 ;  /* 0x00000033ff057e24 */ /* 0x002fe2000f8e00ff */
[----:B------:R-:W-:Y:S01]  /*7600*/  MOV R0, UR37 ;  /* 0x0000002500007c02 */ /* 0x000fe20008000f00 */
[----:B------:R-:W-:Y:S03]  /*7610*/  UIADD3 UR51, UPT, UPT, UR51, 0x1, URZ ;  /* 0x0000000133337890 */ /* 0x000fe6000fffe0ff */
[----:B------:R-:W-:Y:S01]  /*7620*/  @P1 LEA R5, R5, UR49, 0x3 ;  /* 0x0000003105051c11 */ /* 0x000fe2000f8e18ff */
[----:B------:R-:W-:Y:S04]  /*7630*/  UISETP.NE.AND UP0, UPT, UR51, 0x4, UPT ;  /* 0x000000043300788c */ /* 0x000fe8000bf05270 */
[----:B------:R-:W-:Y:S01]  /*7640*/  @P1 VIADD R5, R5, 0x60 ;  /* 0x0000006005051836 */ /* 0x000fe20000000000 */
[----:B------:R-:W-:Y:S04]  /*7650*/  USEL UR51, UR51, URZ, UP0 ;  /* 0x000000ff33337287 */ /* 0x000fe80008000000 */
[----:B------:R-:W-:Y:S04]  /*7660*/  @P1 PRMT R0, R0, 0x654, R5 ;  /* 0x0000065400001816 */ /* 0x000fe80000000005 */
[----:B------:R2:W-:Y:S04]  /*7670*/  @P1 SYNCS.ARRIVE.TRANS64.RED.A1T0 RZ, [R0+URZ], RZ ;  /* 0x000000ff00ff19a7 */ /* 0x0005e800081004ff */
.L_x_122:
[----:B------:R-:W4:Y:S01]  /*7680*/  @P1 SYNCS.PHASECHK.TRANS64.TRYWAIT P0, [R3+URZ+0x40], R2 ;  /* 0x00004002030015a7 */ /* 0x000f2200080011ff */
[----:B------:R-:W-:Y:S01]  /*7690*/  BSSY B1, `(.L_x_123) ;  /* 0x0000016000017945 */ /* 0x000fe20003800000 */
[----:B----4-:R-:W-:Y:S03]  /*76a0*/  @P1 SEL R43, RZ, 0x1, !P0 ;  /* 0x00000001ff2b1807 */ /* 0x010fe60004000000 */
[----:B------:R-:W-:Y:S05]  /*76b0*/  @!P1 BRA `(.L_x_124) ;  /* 0x00000000004c9947 */ /* 0x000fea0003800000 */
[----:B------:R-:W-:Y:S01]  /*76c0*/  ISETP.NE.AND P0, PT, R43, RZ, PT ;  /* 0x000000ff2b00720c */ /* 0x000fe20003f05270 */
[----:B------:R-:W-:Y:S01]  /*76d0*/  BSSY B0, `(.L_x_125) ;  /* 0x000000b000007945 */ /* 0x000fe20003800000 */
[----:B------:R-:W-:Y:S11]  /*76e0*/  ISETP.NE.AND P1, PT, R89, RZ, PT ;  /* 0x000000ff5900720c */ /* 0x000ff60003f25270 */
[----:B------:R-:W-:Y:S02]  /*76f0*/  @!UPT UIADD3 URZ, UPT, UPT, URZ, URZ, URZ ;  /* 0x000000fffffff290 */ /* 0x000fe4000fffe0ff */
[C---:B-1----:R-:W-:Y:S01]  /*7700*/  @P1 IMAD R6, R88.reuse, 0x2000, R79 ;  /* 0x0000200058061824 */ /* 0x042fe200078e024f */
[C---:B------:R-:W-:Y:S01]  /*7710*/  @P1 LEA R4, R88.reuse, R77, 0xd ;  /* 0x0000004d58041211 */ /* 0x040fe200078e68ff */
[C---:B------:R-:W-:Y:S02]  /*7720*/  @P1 IMAD R5, R88.reuse, 0x2000, R78 ;  /* 0x0000200058051824 */ /* 0x040fe400078e024e */
[----:B------:R-:W-:Y:S01]  /*7730*/  @P1 IMAD R2, R88, 0x2000, R85 ;  /* 0x0000200058021824 */ /* 0x000fe200078e0255 */
[----:B------:R-:W-:Y:S06]  /*7740*/  @P0 BRA `(.L_x_126) ;  /* 0x00000000000c0947 */ /* 0x000fec0003800000 */
[----:B--2---:R-:W-:Y:S04]  /*7750*/  SHF.L.U32 R0, RZ, 0x1f, RZ ;  /* 0x0000001fff007819 */ /* 0x004fe800000006ff */
[----:B------:R-:W1:Y:S02]  /*7760*/  SYNCS.PHASECHK.TRANS64.TRYWAIT P0, [R3+URZ+0x40], R0 ;  /* 0x00004000030075a7 */ /* 0x000e6400080011ff */
[----:B-1----:R-:W-:Y:S05]  /*7770*/  @!P0 BRA `(.L_x_127) ;  /* 0x0000005400048947 */ /* 0x002fea0003800000 */
.L_x_126:
[----:B------:R-:W-:Y:S05]  /*7780*/  BSYNC B0 ;  /* 0x0000000000007941 */ /* 0x000fea0003800000 */
.L_x_125:
[----:B------:R-:W-:Y:S02]  /*7790*/  ISETP.NE.AND P0, PT, R89, RZ, PT ;  /* 0x000000ff5900720c */ /* 0x000fe40003f05270 */
[----:B------:R-:W-:Y:S11]  /*77a0*/  IADD3 R88, PT, PT, R88, 0x1, RZ ;  /* 0x0000000158587810 */ /* 0x000ff60007ffe0ff */
[----:B------:R4:W1:Y:S04]  /*77b0*/  @P0 LDS.128 R56, [R6] ;  /* 0x0000000006380984 */ /* 0x0008680000000c00 */
[----:B------:R4:W1:Y:S04]  /*77c0*/  @P0 LDS.128 R52, [R5+0x10] ;  /* 0x0000100005340984 */ /* 0x0008680000000c00 */
[----:B------:R4:W1:Y:S04]  /*77d0*/  @P0 LDS.128 R48, [R4+0x20] ;  /* 0x0000200004300984 */ /* 0x0008680000000c00 */
[----:B------:R4:W1:Y:S02]  /*77e0*/  @P0 LDS.128 R44, [R2+0x30] ;  /* 0x00003000022c0984 */ /* 0x0008640000000c00 */
.L_x_124:
[----:B------:R-:W-:Y:S05]  /*77f0*/  BSYNC B1 ;  /* 0x0000000000017941 */ /* 0x000fea0003800000 */
.L_x_123:
[----:B-1----:R-:W-:Y:S05]  /*7800*/  VIADD R3, R34, 0x10 ;  /* 0x0000001022037836 */ /* 0x002fea0000000000 */
[----:B------:R-:W-:Y:S04]  /*7810*/  SHF.R.U32.HI R3, RZ, 0x15, R3 ;  /* 0x00000015ff037819 */ /* 0x000fe80000011603 */
[----:B------:R-:W-:Y:S11]  /*7820*/  LOP3.LUT P0, RZ, R3, 0x3, R72, 0x48, !PT ;  /* 0x0000000303ff7812 */ /* 0x000ff60007804848 */
[----:B------:R-:W-:Y:S02]  /*7830*/  @!UPT UIADD3 URZ, UPT, UPT, URZ, URZ, URZ ;  /* 0x000000fffffff290 */ /* 0x000fe4000fffe0ff */
[----:B------:R-:W-:Y:S05]  /*7840*/  @!P0 BRA `(.L_x_128) ;  /* 0x0000000000408947 */ /* 0x000fea0003800000 */
[----:B------:R-:W1:Y:S01]  /*7850*/  LDCU.64 UR8, c[0x4][0x70] ;  /* 0x01000e00ff0877ac */ /* 0x000e620008000a00 */
[----:B------:R-:W-:Y:S01]  /*7860*/  MOV R3, 0x0 ;  /* 0x0000000000037802 */ /* 0x000fe20000000f00 */
[----:B------:R-:W-:Y:S02]  /*7870*/  HFMA2 R12, -RZ, RZ, 0, 5.9604644775390625e-08 ;  /* 0x00000001ff0c7431 */ /* 0x000fe400000001ff */
[----:B------:R-:W-:Y:S02]  /*7880*/  IMAD.MOV.U32 R8, RZ, RZ, 0x192 ;  /* 0x00000192ff087424 */ /* 0x000fe400078e00ff */
[----:B------:R-:W-:Y:S01]  /*7890*/  IMAD.MOV.U32 R13, RZ, RZ, RZ ;  /* 0x000000ffff0d7224 */ /* 0x000fe200078e00ff */
[----:B------:R-:W5:Y:S01]  /*78a0*/  LDCU.64 UR6, c[0x4][0x78] ;  /* 0x01000f00ff0677ac */ /* 0x000f620008000a00 */
[----:B----4-:R-:W4:Y:S01]  /*78b0*/  LDC.64 R2, c[0x4][R3] ;  /* 0x0100000003027b82 */ /* 0x010f220000000a00 */
[----:B------:R-:W2:Y:S01]  /*78c0*/  LDCU.64 UR4, c[0x4][0x10] ;  /* 0x01000200ff0477ac */ /* 0x000ea20008000a00 */
[----:B-1----:R-:W-:Y:S01]  /*78d0*/  MOV R5, UR9 ;  /* 0x0000000900057c02 */ /* 0x002fe20008000f00 */
[----:B------:R-:W-:Y:S01]  /*78e0*/  IMAD.U32 R4, RZ, RZ, UR8 ;  /* 0x00000008ff047e24 */ /* 0x000fe2000f8e00ff */
[----:B-----5:R-:W-:Y:S01]  /*78f0*/  MOV R7, UR7 ;  /* 0x0000000700077c02 */ /* 0x020fe20008000f00 */
[----:B------:R-:W-:Y:S01]  /*7900*/  IMAD.U32 R6, RZ, RZ, UR6 ;  /* 0x00000006ff067e24 */ /* 0x000fe2000f8e00ff */
[----:B--2---:R-:W-:Y:S01]  /*7910*/  MOV R11, UR5 ;  /* 0x00000005000b7c02 */ /* 0x004fe20008000f00 */
[----:B------:R-:W-:Y:S02]  /*7920*/  IMAD.U32 R10, RZ, RZ, UR4 ;  /* 0x00000004ff0a7e24 */ /* 0x000fe4000f8e00ff */
[----:B------:R-:W-:Y:S07]  /*7930*/  LEPC R20, `(.L_x_128) ;  /* 0x000000001014794e */ /* 0x000fee0000000000 */
[----:B---34-:R-:W-:Y:S05]  /*7940*/  CALL.ABS.NOINC R2 ;  /* 0x0000000002007343 */ /* 0x018fea0003c00000 */
.L_x_128:
[----:B------:R-:W-:Y:S01]  /*7950*/  LOP3.LUT R20, R56, 0xffffe000, RZ, 0xc0, !PT ;  /* 0xffffe00038147812 */ /* 0x000fe200078ec0ff */
[----:B------:R-:W-:Y:S05]  /*7960*/  WARPSYNC.ALL ;  /* 0x0000000000007948 */ /* 0x000fea0003800000 */
[----:B------:R-:W-:Y:S01]  /*7970*/  R2UR UR4, R34 ;  /* 0x00000000220472ca */ /* 0x000fe200000e0000 */
[----:B------:R-:W-:Y:S01]  /*7980*/  IMAD.U32 R91, RZ, RZ, UR51 ;  /* 0x00000033ff5b7e24 */ /* 0x000fe2000f8e00ff */
[----:B------:R-:W-:Y:S01]  /*7990*/  LOP3.LUT R21, R57, 0xffffe000, RZ, 0xc0, !PT ;  /* 0xffffe00039157812 */ /* 0x000fe200078ec0ff */
[----:B------:R-:W-:Y:S01]  /*79a0*/  IMAD.U32 R90, RZ, RZ, UR37 ;  /* 0x00000025ff5a7e24 */ /* 0x000fe2000f8e00ff */
[----:B------:R-:W-:Y:S01]  /*79b0*/  LOP3.LUT R40, R59, 0xffffe000, RZ, 0xc0, !PT ;  /* 0xffffe0003b287812 */ /* 0x000fe200078ec0ff */
[----:B------:R-:W-:Y:S01]  /*79c0*/  BSSY.RECONVERGENT B0, `(.L_x_129) ;  /* 0x0000060000007945 */ /* 0x000fe20003800200 */
[----:B------:R-:W-:Y:S02]  /*79d0*/  LOP3.LUT R41, R52, 0xffffe000, RZ, 0xc0, !PT ;  /* 0xffffe00034297812 */ /* 0x000fe400078ec0ff */
[----:B------:R-:W-:Y:S02]  /*79e0*/  LOP3.LUT R42, R53, 0xffffe000, RZ, 0xc0, !PT ;  /* 0xffffe000352a7812 */ /* 0x000fe400078ec0ff */
[----:B------:R-:W-:Y:S02]  /*79f0*/  ISETP.NE.AND P6, PT, R86, RZ, PT ;  /* 0x000000ff5600720c */ /* 0x000fe40003fc5270 */
[----:B------:R-:W-:Y:S01]  /*7a00*/  ISETP.NE.AND P0, PT, R81, RZ, PT ;  /* 0x000000ff5100720c */ /* 0x000fe20003f05270 */
[----:B----4-:R-:W2:Y:S10]  /*7a10*/  LDTM.x16 R4, tmem[UR4+0x10] ;  /* 0x00001004000479ee */ /* 0x010eb40008240000 */
[----:B------:R-:W-:Y:S02]  /*7a20*/  @P6 LEA R91, R91, UR49, 0x3 ;  /* 0x000000315b5b6c11 */ /* 0x000fe4000f8e18ff */
[----:B------:R-:W-:Y:S03]  /*7a30*/  @P6 SHF.L.U32 R92, RZ, 0x1f, RZ ;  /* 0x0000001fff5c6819 */ /* 0x000fe600000006ff */
[----:B------:R-:W-:Y:S05]  /*7a40*/  @P6 VIADD R91, R91, 0x60 ;  /* 0x000000605b5b6836 */ /* 0x000fea0000000000 */
[----:B------:R-:W-:Y:S02]  /*7a50*/  @P6 PRMT R90, R90, 0x654, R91 ;  /* 0x000006545a5a6816 */ /* 0x000fe4000000005b */
[----:B------:R-:W-:Y:S01]  /*7a60*/  LEA R91, R88, UR49, 0x3 ;  /* 0x00000031585b7c11 */ /* 0x000fe2000f8e18ff */
[C---:B--2---:R-:W-:Y:S01]  /*7a70*/  FMUL R0, R32.reuse, R4 ;  /* 0x0000000420007220 */ /* 0x044fe20000400000 */
[C---:B------:R-:W-:Y:S01]  /*7a80*/  FMUL R2, R32.reuse, R5 ;  /* 0x0000000520027220 */ /* 0x040fe20000400000 */
[C---:B------:R-:W-:Y:S01]  /*7a90*/  FMUL R3, R32.reuse, R6 ;  /* 0x0000000620037220 */ /* 0x040fe20000400000 */
[----:B------:R-:W-:Y:S01]  /*7aa0*/  FMUL R7, R32, R7 ;  /* 0x0000000720077220 */ /* 0x000fe20000400000 */
[C---:B------:R-:W-:Y:S01]  /*7ab0*/  FFMA R36, R35.reuse, R20, R0 ;  /* 0x0000001423247223 */ /* 0x040fe20000000000 */
[----:B------:R-:W-:Y:S01]  /*7ac0*/  LOP3.LUT R20, R58, 0xffffe000, RZ, 0xc0, !PT ;  /* 0xffffe0003a147812 */ /* 0x000fe200078ec0ff */
[C---:B------:R-:W-:Y:S01]  /*7ad0*/  FFMA R37, R35.reuse, R21, R2 ;  /* 0x0000001523257223 */ /* 0x040fe20000000002 */
[----:B------:R-:W-:Y:S01]  /*7ae0*/  LOP3.LUT R21, R48, 0xffffe000, RZ, 0xc0, !PT ;  /* 0xffffe00030157812 */ /* 0x000fe200078ec0ff */
[----:B------:R-:W-:Y:S01]  /*7af0*/  FMUL R4, R32, R8 ;  /* 0x0000000820047220 */ /* 0x000fe20000400000 */
[----:B------:R-:W-:Y:S01]  /*7b00*/  F2FP.TF32.F32.PACK_B R36, R36 ;  /* 0x00000024ff24723e */ /* 0x000fe200024050ff */
[C---:B------:R-:W-:Y:S01]  /*7b10*/  FFMA R38, R35.reuse, R20, R3 ;  /* 0x0000001423267223 */ /* 0x040fe20000000003 */
[----:B------:R-:W-:Y:S01]  /*7b20*/  LOP3.LUT R20, R54, 0xffffe000, RZ, 0xc0, !PT ;  /* 0xffffe00036147812 */ /* 0x000fe200078ec0ff */
[----:B------:R-:W-:Y:S01]  /*7b30*/  FFMA R39, R35, R40, R7 ;  /* 0x0000002823277223 */ /* 0x000fe20000000007 */
[----:B------:R-:W-:Y:S01]  /*7b40*/  LOP3.LUT R40, R55, 0xffffe000, RZ, 0xc0, !PT ;  /* 0xffffe00037287812 */ /* 0x000fe200078ec0ff */
[C---:B------:R-:W-:Y:S01]  /*7b50*/  FMUL R5, R32.reuse, R9 ;  /* 0x0000000920057220 */ /* 0x040fe20000400000 */
[C---:B------:R-:W-:Y:S01]  /*7b60*/  FMUL R6, R32.reuse, R10 ;  /* 0x0000000a20067220 */ /* 0x040fe20000400000 */
[C---:B------:R-:W-:Y:S01]  /*7b70*/  FMUL R11, R32.reuse, R11 ;  /* 0x0000000b200b7220 */ /* 0x040fe20000400000 */
[----:B------:R-:W-:Y:S01]  /*7b80*/  F2FP.TF32.F32.PACK_B R37, R37 ;  /* 0x00000025ff25723e */ /* 0x000fe200024050ff */
[C---:B------:R-:W-:Y:S01]  /*7b90*/  FFMA R4, R35.reuse, R41, R4 ;  /* 0x0000002923047223 */ /* 0x040fe20000000004 */
[----:B------:R-:W-:Y:S01]  /*7ba0*/  F2FP.TF32.F32.PACK_B R38, R38 ;  /* 0x00000026ff26723e */ /* 0x000fe200024050ff */
[C---:B------:R-:W-:Y:S01]  /*7bb0*/  FFMA R5, R35.reuse, R42, R5 ;  /* 0x0000002a23057223 */ /* 0x040fe20000000005 */
[----:B------:R-:W-:Y:S01]  /*7bc0*/  F2FP.TF32.F32.PACK_B R39, R39 ;  /* 0x00000027ff27723e */ /* 0x000fe200024050ff */
[C---:B------:R-:W-:Y:S01]  /*7bd0*/  FFMA R6, R35.reuse, R20, R6 ;  /* 0x0000001423067223 */ /* 0x040fe20000000006 */
[----:B------:R-:W-:Y:S01]  /*7be0*/  FFMA R7, R35, R40, R11 ;  /* 0x0000002823077223 */ /* 0x000fe2000000000b */
        /* <DEDUP_REMOVED lines=47> */
[----:B------:R-:W-:Y:S02]  /*7ee0*/  UIADD3 UR12, UP0, UPT, UR52, 0x680, URZ ;  /* 0x00000680340c7890 */ /* 0x000fe4000ff1e0ff */
[----:B------:R-:W-:Y:S02]  /*7ef0*/  UIADD3 UR9, UPT, UPT, UR41, 0x10, URZ ;  /* 0x0000001029097890 */ /* 0x000fe4000fffe0ff */
[----:B------:R-:W-:Y:S02]  /*7f00*/  UIADD3 UR8, UPT, UPT, UR49, 0x2200, URZ ;  /* 0x0000220031087890 */ /* 0x000fe4000fffe0ff */
[----:B------:R-:W-:Y:S01]  /*7f10*/  UIADD3.X UR13, UPT, UPT, URZ, UR53, URZ, UP0, !UPT ;  /* 0x00000035ff0d7290 */ /* 0x000fe200087fe4ff */
[----:B------:R-:W-:Y:S01]  /*7f20*/  UMOV UR10, UR42 ;  /* 0x0000002a000a7c82 */ /* 0x000fe20008000000 */
[----:B------:R-:W-:Y:S01]  /*7f30*/  UMOV UR11, UR36 ;  /* 0x00000024000b7c82 */ /* 0x000fe20008000000 */
[----:B------:R-:W-:Y:S02]  /*7f40*/  UIADD3 UR5, UPT, UPT, UR41, 0x90, URZ ;  /* 0x0000009029057890 */ /* 0x000fe4000fffe0ff */
[----:B------:R-:W-:Y:S01]  /*7f50*/  UIADD3 UR4, UPT, UPT, UR49, 0x3200, URZ ;  /* 0x0000320031047890 */ /* 0x000fe2000fffe0ff */
[----:B------:R-:W-:Y:S03]  /*7f60*/  UMOV UR6, UR42 ;  /* 0x0000002a00067c82 */ /* 0x000fe60008000000 */
[----:B------:R2:W-:Y:S01]  /*7f70*/  UTMASTG.3D [UR8], [UR12] ;  /* 0x000000080c0073b5 */ /* 0x0005e20008010000 */
[----:B------:R-:W-:Y:S04]  /*7f80*/  UMOV UR7, UR36 ;  /* 0x0000002400077c82 */ /* 0x000fe80008000000 */
[----:B------:R2:W-:Y:S01]  /*7f90*/  UTMASTG.3D [UR4], [UR12] ;  /* 0x000000040c0073b5 */ /* 0x0005e20008010000 */
[----:B------:R0:W-:Y:S01]  /*7fa0*/  UTMACMDFLUSH ;  /* 0x00000000000079b7 */ /* 0x0001e20000000000 */
[----:B--2---:R-:W-:Y:S04]  /*7fb0*/  DEPBAR.LE SB0, 0x1 ;  /* 0x000080400000791a */ /* 0x004fe80000000000 */
.L_x_130:
[----:B------:R-:W-:Y:S05]  /*7fc0*/  BSYNC.RECONVERGENT B0 ;  /* 0x0000000000007941 */ /* 0x000fea0003800200 */
.L_x_129:
[----:B------:R-:W-:Y:S01]  /*7fd0*/  BAR.SYNC.DEFER_BLOCKING 0x1, 0x80 ;  /* 0x0042000000007b1d */ /* 0x000fe20000010000 */
[----:B------:R-:W-:Y:S04]  /*7fe0*/  UIADD3 UR40, UPT, UPT, UR51, 0x1, URZ ;  /* 0x0000000133287890 */ /* 0x000fe8000fffe0ff */
[----:B------:R-:W-:Y:S04]  /*7ff0*/  UISETP.NE.AND UP0, UPT, UR40, 0x4, UPT ;  /* 0x000000042800788c */ /* 0x000fe8000bf05270 */
[----:B------:R-:W-:Y:S01]  /*8000*/  USEL UR40, UR40, URZ, UP0 ;  /* 0x000000ff28287287 */ /* 0x000fe20008000000 */
[----:B------:R2:W-:Y:S01]  /*8010*/  @P6 SYNCS.ARRIVE.TRANS64.RED.A1T0 RZ, [R90+URZ], RZ ;  /* 0x000000ff5aff69a7 */ /* 0x0005e200081004ff */
[----:B------:R-:W-:Y:S01]  /*8020*/  BSSY B1, `(.L_x_131) ;  /* 0x0000017000017945 */ /* 0x000fe20003800000 */
[----:B------:R-:W4:Y:S02]  /*8030*/  @P6 SYNCS.PHASECHK.TRANS64.TRYWAIT P0, [R91+URZ+0x40], R92 ;  /* 0x0000405c5b0065a7 */ /* 0x000f2400080011ff */
[----:B----4-:R-:W-:Y:S01]  /*8040*/  @P6 SEL R43, RZ, 0x1, !P0 ;  /* 0x00000001ff2b6807 */ /* 0x010fe20004000000 */
[----:B--2---:R-:W-:Y:S06]  /*8050*/  @!P6 BRA `(.L_x_132) ;  /* 0x00000000004ce947 */ /* 0x004fec0003800000 */
        /* <DEDUP_REMOVED lines=9> */
[----:B------:R-:W-:Y:S04]  /*80f0*/  SHF.L.U32 R6, RZ, 0x1f, RZ ;  /* 0x0000001fff067819 */ /* 0x000fe800000006ff */
[----:B------:R-:W1:Y:S02]  /*8100*/  SYNCS.PHASECHK.TRANS64.TRYWAIT P0, [R91+URZ+0x40], R6 ;  /* 0x000040065b0075a7 */ /* 0x000e6400080011ff */
[----:B-1----:R-:W-:Y:S05]  /*8110*/  @!P0 BRA `(.L_x_135) ;  /* 0x0000004800b08947 */ /* 0x002fea0003800000 */
.L_x_134:
[----:B------:R-:W-:Y:S05]  /*8120*/  BSYNC B0 ;  /* 0x0000000000007941 */ /* 0x000fea0003800000 */
.L_x_133:
[----:B------:R-:W-:Y:S02]  /*8130*/  ISETP.NE.AND P0, PT, R89, RZ, PT ;  /* 0x000000ff5900720c */ /* 0x000fe40003f05270 */
[----:B------:R-:W-:Y:S11]  /*8140*/  IADD3 R88, PT, PT, R88, 0x1, RZ ;  /* 0x0000000158587810 */ /* 0x000ff60007ffe0ff */
[----:B------:R2:W4:Y:S04]  /*8150*/  @P0 LDS.128 R56, [R4] ;  /* 0x0000000004380984 */ /* 0x0005280000000c00 */
[----:B------:R2:W1:Y:S04]  /*8160*/  @P0 LDS.128 R52, [R3+0x10] ;  /* 0x0000100003340984 */ /* 0x0004680000000c00 */
[----:B------:R2:W1:Y:S04]  /*8170*/  @P0 LDS.128 R48, [R2+0x20] ;  /* 0x0000200002300984 */ /* 0x0004680000000c00 */
[----:B------:R2:W1:Y:S02]  /*8180*/  @P0 LDS.128 R44, [R0+0x30] ;  /* 0x00003000002c0984 */ /* 0x0004640000000c00 */
.L_x_132:
[----:B------:R-:W-:Y:S05]  /*8190*/  BSYNC B1 ;  /* 0x0000000000017941 */ /* 0x000fea0003800000 */
.L_x_131:
[----:B--2---:R-:W-:Y:S05]  /*81a0*/  VIADD R3, R34, 0x20 ;  /* 0x0000002022037836 */ /* 0x004fea0000000000 */
[----:B------:R-:W-:Y:S04]  /*81b0*/  SHF.R.U32.HI R3, RZ, 0x15, R3 ;  /* 0x00000015ff037819 */ /* 0x000fe80000011603 */
[----:B------:R-:W-:Y:S11]  /*81c0*/  LOP3.LUT P0, RZ, R3, 0x3, R72, 0x48, !PT ;  /* 0x0000000303ff7812 */ /* 0x000ff60007804848 */
[----:B------:R-:W-:Y:S02]  /*81d0*/  @!UPT UIADD3 URZ, UPT, UPT, URZ, URZ, URZ ;  /* 0x000000fffffff290 */ /* 0x000fe4000fffe0ff */
[----:B------:R-:W-:Y:S05]  /*81e0*/  @!P0 BRA `(.L_x_136) ;  /* 0x0000000000408947 */ /* 0x000fea0003800000 */
[----:B------:R-:W2:Y:S01]  /*81f0*/  LDCU.64 UR8, c[0x4][0x70] ;  /* 0x01000e00ff0877ac */ /* 0x000ea20008000a00 */
[----:B------:R-:W-:Y:S01]  /*8200*/  MOV R3, 0x0 ;  /* 0x0000000000037802 */ /* 0x000fe20000000f00 */
[----:B-1----:R-:W-:Y:S02]  /*8210*/  HFMA2 R12, -RZ, RZ, 0, 5.9604644775390625e-08 ;  /* 0x00000001ff0c7431 */ /* 0x002fe400000001ff */
[----:B------:R-:W-:Y:S02]  /*8220*/  IMAD.MOV.U32 R8, RZ, RZ, 0x192 ;  /* 0x00000192ff087424 */ /* 0x000fe400078e00ff */
[----:B------:R-:W-:Y:S01]  /*8230*/  IMAD.MOV.U32 R13, RZ, RZ, RZ ;  /* 0x000000ffff0d7224 */ /* 0x000fe200078e00ff */
[----:B------:R-:W1:Y:S01]  /*8240*/  LDCU.64 UR6, c[0x4][0x78] ;  /* 0x01000f00ff0677ac */ /* 0x000e620008000a00 */
[----:B------:R-:W3:Y:S01]  /*8250*/  LDC.64 R2, c[0x4][R3] ;  /* 0x0100000003027b82 */ /* 0x000ee20000000a00 */
[----:B------:R-:W5:Y:S01]  /*8260*/  LDCU.64 UR4, c[0x4][0x10] ;  /* 0x01000200ff0477ac */ /* 0x000f620008000a00 */
[----:B--2---:R-:W-:Y:S01]  /*8270*/  MOV R5, UR9 ;  /* 0x0000000900057c02 */ /* 0x004fe20008000f00 */
[----:B------:R-:W-:Y:S01]  /*8280*/  IMAD.U32 R4, RZ, RZ, UR8 ;  /* 0x00000008ff047e24 */ /* 0x000fe2000f8e00ff */
[----:B-1----:R-:W-:Y:S01]  /*8290*/  MOV R7, UR7 ;  /* 0x0000000700077c02 */ /* 0x002fe20008000f00 */
[----:B------:R-:W-:Y:S01]  /*82a0*/  IMAD.U32 R6, RZ, RZ, UR6 ;  /* 0x00000006ff067e24 */ /* 0x000fe2000f8e00ff */
[----:B-----5:R-:W-:Y:S01]  /*82b0*/  MOV R11, UR5 ;  /* 0x00000005000b7c02 */ /* 0x020fe20008000f00 */
[----:B------:R-:W-:Y:S02]  /*82c0*/  IMAD.U32 R10, RZ, RZ, UR4 ;  /* 0x00000004ff0a7e24 */ /* 0x000fe4000f8e00ff */
[----:B------:R-:W-:Y:S07]  /*82d0*/  LEPC R20, `(.L_x_136) ;  /* 0x000000001014794e */ /* 0x000fee0000000000 */
[----:B---34-:R-:W-:Y:S05]  /*82e0*/  CALL.ABS.NOINC R2 ;  /* 0x0000000002007343 */ /* 0x018fea0003c00000 */
.L_x_136:
[----:B----4-:R-:W-:Y:S01]  /*82f0*/  LOP3.LUT R20, R56, 0xffffe000, RZ, 0xc0, !PT ;  /* 0xffffe00038147812 */ /* 0x010fe200078ec0ff */
[----:B------:R-:W-:Y:S05]  /*8300*/  WARPSYNC.ALL ;  /* 0x0000000000007948 */ /* 0x000fea0003800000 */
[----:B------:R-:W-:Y:S01]  /*8310*/  R2UR UR4, R34 ;  /* 0x00000000220472ca */ /* 0x000fe200000e0000 */
[----:B-1----:R-:W-:Y:S01]  /*8320*/  IMAD.U32 R91, RZ, RZ, UR40 ;  /* 0x00000028ff5b7e24 */ /* 0x002fe2000f8e00ff */
        /* <DEDUP_REMOVED lines=8> */
[----:B------:R-:W1:Y:S10]  /*83b0*/  LDTM.x16 R4, tmem[UR4+0x20] ;  /* 0x00002004000479ee */ /* 0x000e740008240000 */
[----:B------:R-:W-:Y:S02]  /*83c0*/  @P6 LEA R91, R91, UR49, 0x3 ;  /* 0x000000315b5b6c11 */ /* 0x000fe4000f8e18ff */
[----:B------:R-:W-:Y:S03]  /*83d0*/  @P6 SHF.L.U32 R92, RZ, 0x1f, RZ ;  /* 0x0000001fff5c6819 */ /* 0x000fe600000006ff */
[----:B------:R-:W-:Y:S05]  /*83e0*/  @P6 VIADD R91, R91, 0x60 ;  /* 0x000000605b5b6836 */ /* 0x000fea0000000000 */
[----:B------:R-:W-:Y:S02]  /*83f0*/  @P6 PRMT R90, R90, 0x654, R91 ;  /* 0x000006545a5a6816 */ /* 0x000fe4000000005b */
[----:B------:R-:W-:Y:S01]  /*8400*/  LEA R91, R88, UR49, 0x3 ;  /* 0x00000031585b7c11 */ /* 0x000fe2000f8e18ff */
[C---:B-1----:R-:W-:Y:S01]  /*8410*/  FMUL R0, R32.reuse, R4 ;  /* 0x0000000420007220 */ /* 0x042fe20000400000 */
        /* <DEDUP_REMOVED lines=84> */
.L_x_138:
[----:B------:R-:W-:Y:S05]  /*8960*/  BSYNC.RECONVERGENT B0 ;  /* 0x0000000000007941 */ /* 0x000fea0003800200 */
.L_x_137:
[----:B------:R-:W-:Y:S01]  /*8970*/  BAR.SYNC.DEFER_BLOCKING 0x1, 0x80 ;  /* 0x0042000000007b1d */ /* 0x000fe20000010000 */
[----:B------:R-:W-:Y:S04]  /*8980*/  UIADD3 UR43, UPT, UPT, UR40, 0x1, URZ ;  /* 0x00000001282b7890 */ /* 0x000fe8000fffe0ff */
[----:B------:R-:W-:Y:S04]  /*8990*/  UISETP.NE.AND UP0, UPT, UR43, 0x4, UPT ;  /* 0x000000042b00788c */ /* 0x000fe8000bf05270 */
[----:B------:R-:W-:Y:S01]  /*89a0*/  USEL UR43, UR43, URZ, UP0 ;  /* 0x000000ff2b2b7287 */ /* 0x000fe20008000000 */
[----:B------:R2:W-:Y:S01]  /*89b0*/  @P6 SYNCS.ARRIVE.TRANS64.RED.A1T0 RZ, [R90+URZ], RZ ;  /* 0x000000ff5aff69a7 */ /* 0x0005e200081004ff */
[----:B------:R-:W-:Y:S01]  /*89c0*/  BSSY B1, `(.L_x_139) ;  /* 0x000001c000017945 */ /* 0x000fe20003800000 */
[----:B------:R-:W4:Y:S01]  /*89d0*/  @P6 SYNCS.PHASECHK.TRANS64.TRYWAIT P0, [R91+URZ+0x40], R92 ;  /* 0x0000405c5b0065a7 */ /* 0x000f2200080011ff */
[----:B--2---:R-:W-:Y:S01]  /*89e0*/  HFMA2 R90, -RZ, RZ, 0, 0 ;  /* 0x00000000ff5a7431 */ /* 0x004fe200000001ff */
[----:B----4-:R-:W-:Y:S01]  /*89f0*/  @P6 SEL R43, RZ, 0x1, !P0 ;  /* 0x00000001ff2b6807 */ /* 0x010fe20004000000 */
[----:B------:R-:W-:Y:S06]  /*8a00*/  @!P6 BRA `(.L_x_140) ;  /* 0x00000000005ce947 */ /* 0x000fec0003800000 */
        /* <DEDUP_REMOVED lines=12> */
.L_x_142:
[----:B------:R-:W-:Y:S05]  /*8ad0*/  BSYNC B0 ;  /* 0x0000000000007941 */ /* 0x000fea0003800000 */
.L_x_141:
[----:B------:R-:W-:Y:S01]  /*8ae0*/  ISETP.NE.AND P0, PT, R89, RZ, PT ;  /* 0x000000ff5900720c */ /* 0x000fe20003f05270 */
[----:B------:R-:W-:Y:S11]  /*8af0*/  VIADD R88, R88, 0x1 ;  /* 0x0000000158587836 */ /* 0x000ff60000000000 */
[----:B------:R-:W-:Y:S01]  /*8b00*/  @!UPT UIADD3 URZ, UPT, UPT, URZ, URZ, URZ ;  /* 0x000000fffffff290 */ /* 0x000fe2000fffe0ff */
[----:B------:R2:W4:Y:S04]  /*8b10*/  @P0 LDS.128 R56, [R4] ;  /* 0x0000000004380984 */ /* 0x0005280000000c00 */
[----:B------:R2:W1:Y:S04]  /*8b20*/  @P0 LDS.128 R52, [R3+0x10] ;  /* 0x0000100003340984 */ /* 0x0004680000000c00 */
[----:B------:R2:W1:Y:S04]  /*8b30*/  @P0 LDS.128 R48, [R2+0x20] ;  /* 0x0000200002300984 */ /* 0x0004680000000c00 */
[----:B------:R2:W1:Y:S01]  /*8b40*/  @P0 LDS.128 R44, [R0+0x30] ;  /* 0x00003000002c0984 */ /* 0x0004620000000c00 */
[C---:B------:R-:W-:Y:S04]  /*8b50*/  ISETP.NE.AND P0, PT, R88.reuse, 0x4, PT ;  /* 0x000000045800780c */ /* 0x040fe80003f05270 */
[----:B------:R-:W-:Y:S02]  /*8b60*/  SEL R88, R88, RZ, P0 ;  /* 0x000000ff58587207 */ /* 0x000fe40000000000 */
[----:B------:R-:W-:Y:S02]  /*8b70*/  SEL R90, RZ, 0x1, P0 ;  /* 0x00000001ff5a7807 */ /* 0x000fe40000000000 */
.L_x_140:
[----:B------:R-:W-:Y:S05]  /*8b80*/  BSYNC B1 ;  /* 0x0000000000017941 */ /* 0x000fea0003800000 */
.L_x_139:
        /* <DEDUP_REMOVED lines=21> */
.L_x_144:
[----:B----4-:R-:W-:Y:S01]  /*8ce0*/  LOP3.LUT R20, R56, 0xffffe000, RZ, 0xc0, !PT ;  /* 0xffffe00038147812 */ /* 0x010fe200078ec0ff */
[----:B------:R-:W-:Y:S05]  /*8cf0*/  WARPSYNC.ALL ;  /* 0x0000000000007948 */ /* 0x000fea0003800000 */
[----:B------:R-:W-:Y:S01]  /*8d00*/  R2UR UR4, R34 ;  /* 0x00000000220472ca */ /* 0x000fe200000e0000 */
[----:B------:R-:W-:Y:S01]  /*8d10*/  IMAD.U32 R92, RZ, RZ, UR43 ;  /* 0x0000002bff5c7e24 */ /* 0x000fe2000f8e00ff */
[----:B------:R-:W-:Y:S01]  /*8d20*/  LOP3.LUT R21, R57, 0xffffe000, RZ, 0xc0, !PT ;  /* 0xffffe00039157812 */ /* 0x000fe200078ec0ff */
[----:B-1----:R-:W-:Y:S01]  /*8d30*/  IMAD.U32 R91, RZ, RZ, UR37 ;  /* 0x00000025ff5b7e24 */ /* 0x002fe2000f8e00ff */
        /* <DEDUP_REMOVED lines=8> */
[----:B------:R-:W-:Y:S03]  /*8dc0*/  @P6 SHF.L.U32 R93, R90, 0x1f, RZ ;  /* 0x0000001f5a5d6819 */ /* 0x000fe600000006ff */
        /* <DEDUP_REMOVED lines=88> */
.L_x_146:
[----:B------:R-:W-:Y:S05]  /*9350*/  BSYNC.RECONVERGENT B0 ;  /* 0x0000000000007941 */ /* 0x000fea0003800200 */
.L_x_145:
        /* <DEDUP_REMOVED lines=18> */
[----:B------:R-:W-:Y:S04]  /*9480*/  SHF.L.U32 R5, R90, 0x1f, RZ ;  /* 0x0000001f5a057819 */ /* 0x000fe800000006ff */
[----:B------:R-:W1:Y:S02]  /*9490*/  SYNCS.PHASECHK.TRANS64.TRYWAIT P0, [R92+URZ+0x40], R5 ;  /* 0x000040055c0075a7 */ /* 0x000e6400080011ff */
[----:B-1----:R-:W-:Y:S05]  /*94a0*/  @!P0 BRA `(.L_x_151) ;  /* 0x0000003400f48947 */ /* 0x002fea0003800000 */
.L_x_150:
[----:B------:R-:W-:Y:S05]  /*94b0*/  BSYNC B0 ;  /* 0x0000000000007941 */ /* 0x000fea0003800000 */
.L_x_149:
[----:B------:R-:W-:Y:S01]  /*94c0*/  ISETP.NE.AND P0, PT, R89, RZ, PT ;  /* 0x000000ff5900720c */ /* 0x000fe20003f05270 */
[----:B------:R-:W-:Y:S11]  /*94d0*/  VIADD R88, R88, 0x1 ;  /* 0x0000000158587836 */ /* 0x000ff60000000000 */
[----:B------:R-:W-:Y:S01]  /*94e0*/  @!UPT UIADD3 URZ, UPT, UPT, URZ, URZ, URZ ;  /* 0x000000fffffff290 */ /* 0x000fe2000fffe0ff */
[----:B------:R2:W4:Y:S04]  /*94f0*/  @P0 LDS.128 R56, [R4] ;  /* 0x0000000004380984 */ /* 0x0005280000000c00 */
[----:B------:R2:W2:Y:S04]  /*9500*/  @P0 LDS.128 R52, [R3+0x10] ;  /* 0x0000100003340984 */ /* 0x0004a80000000c00 */
[----:B------:R2:W2:Y:S04]  /*9510*/  @P0 LDS.128 R48, [R2+0x20] ;  /* 0x0000200002300984 */ /* 0x0004a80000000c00 */
[----:B------:R2:W2:Y:S01]  /*9520*/  @P0 LDS.128 R44, [R0+0x30] ;  /* 0x00003000002c0984 */ /* 0x0004a20000000c00 */
[C---:B------:R-:W-:Y:S04]  /*9530*/  ISETP.NE.AND P0, PT, R88.reuse, 0x4, PT ;  /* 0x000000045800780c */ /* 0x040fe80003f05270 */
[----:B-1----:R-:W-:Y:S02]  /*9540*/  SEL R5, RZ, 0x1, P0 ;  /* 0x00000001ff057807 */ /* 0x002fe40000000000 */
[----:B------:R-:W-:Y:S02]  /*9550*/  SEL R88, R88, RZ, P0 ;  /* 0x000000ff58587207 */ /* 0x000fe40000000000 */
[----:B------:R-:W-:Y:S02]  /*9560*/  LOP3.LUT R90, R90, R5, RZ, 0x3c, !PT ;  /* 0x000000055a5a7212 */ /* 0x000fe400078e3cff */
.L_x_148:
[----:B------:R-:W-:Y:S05]  /*9570*/  BSYNC B1 ;  /* 0x0000000000017941 */ /* 0x000fea0003800000 */
.L_x_147:
        /* <DEDUP_REMOVED lines=21> */
.L_x_152:
[----:B----4-:R-:W-:Y:S01]  /*96d0*/  LOP3.LUT R20, R56, 0xffffe000, RZ, 0xc0, !PT ;  /* 0xffffe00038147812 */ /* 0x010fe200078ec0ff */
        /* <DEDUP_REMOVED lines=11> */
[----:B-1----:R-:W1:Y:S10]  /*9790*/  LDTM.x16 R4, tmem[UR4+0x40] ;  /* 0x00004004000479ee */ /* 0x002e740008240000 */
        /* <DEDUP_REMOVED lines=31> */
[----:B------:R1:W-:Y:S01]  /*9990*/  STS.128 [R79], R36 ;  /* 0x000000244f007388 */ /* 0x0003e20000000c00 */
        /* <DEDUP_REMOVED lines=45> */
[----:B------:R-:W-:Y:S02]  /*9c70*/  UIADD3 UR12, UP0, UPT, UR52, 0x680, URZ ;  /* 0x00000680340c7890 */ /* 0x000fe4000ff1e0ff */
[----:B------:R-:W-:Y:S02]  /*9c80*/  UIADD3 UR5, UPT, UPT, UR41, 0x40, URZ ;  /* 0x0000004029057890 */ /* 0x000fe4000fffe0ff */
[----:B------:R-:W-:Y:S01]  /*9c90*/  MOV R73, UR4 ;  /* 0x0000000400497c02 */ /* 0x000fe20008000f00 */
[----:B------:R-:W-:Y:S01]  /*9ca0*/  UIADD3.X UR13, UPT, UPT, URZ, UR53, URZ, UP0, !UPT ;  /* 0x00000035ff0d7290 */ /* 0x000fe200087fe4ff */
[----:B------:R-:W-:Y:S02]  /*9cb0*/  UMOV UR6, UR42 ;  /* 0x0000002a00067c82 */ /* 0x000fe40008000000 */
[----:B------:R-:W-:Y:S01]  /*9cc0*/  R2UR UR4, R73 ;  /* 0x00000000490472ca */ /* 0x000fe200000e0000 */
[----:B------:R-:W-:Y:S01]  /*9cd0*/  UMOV UR7, UR36 ;  /* 0x0000002400077c82 */ /* 0x000fe20008000000 */
[----:B------:R-:W-:Y:S02]  /*9ce0*/  UIADD3 UR9, UPT, UPT, UR41, 0xc0, URZ ;  /* 0x000000c029097890 */ /* 0x000fe4000fffe0ff */
[----:B------:R-:W-:Y:S01]  /*9cf0*/  UIADD3 UR8, UPT, UPT, UR49, 0x1200, URZ ;  /* 0x0000120031087890 */ /* 0x000fe2000fffe0ff */
[----:B------:R-:W-:Y:S01]  /*9d00*/  UMOV UR10, UR42 ;  /* 0x0000002a000a7c82 */ /* 0x000fe20008000000 */
[----:B------:R-:W-:Y:S07]  /*9d10*/  UMOV UR11, UR36 ;  /* 0x00000024000b7c82 */ /* 0x000fee0008000000 */
[----:B------:R2:W-:Y:S01]  /*9d20*/  UTMASTG.3D [UR4], [UR12] ;  /* 0x000000040c0073b5 */ /* 0x0005e20008010000 */
[----:B------:R2:W-:Y:S01]  /*9d30*/  UTMASTG.3D [UR8], [UR12] ;  /* 0x000000080c0073b5 */ /* 0x0005e20008010000 */
[----:B------:R0:W-:Y:S01]  /*9d40*/  UTMACMDFLUSH ;  /* 0x00000000000079b7 */ /* 0x0001e20000000000 */
[----:B--2---:R-:W-:Y:S04]  /*9d50*/  DEPBAR.LE SB0, 0x1 ;  /* 0x000080400000791a */ /* 0x004fe80000000000 */
.L_x_154:
[----:B------:R-:W-:Y:S05]  /*9d60*/  BSYNC.RECONVERGENT B0 ;  /* 0x0000000000007941 */ /* 0x000fea0003800200 */
.L_x_153:
        /* <DEDUP_REMOVED lines=21> */
.L_x_158:
[----:B------:R-:W-:Y:S05]  /*9ec0*/  BSYNC B0 ;  /* 0x0000000000007941 */ /* 0x000fea0003800000 */
.L_x_157:
        /* <DEDUP_REMOVED lines=11> */
.L_x_156:
[----:B------:R-:W-:Y:S05]  /*9f80*/  BSYNC B1 ;  /* 0x0000000000017941 */ /* 0x000fea0003800000 */
.L_x_155:
        /* <DEDUP_REMOVED lines=21> */
.L_x_160:
        /* <DEDUP_REMOVED lines=103> */
.L_x_162:
[----:B------:R-:W-:Y:S05]  /*a750*/  BSYNC.RECONVERGENT B0 ;  /* 0x0000000000007941 */ /* 0x000fea0003800200 */
.L_x_161:
        /* <DEDUP_REMOVED lines=21> */
.L_x_166:
[----:B------:R-:W-:Y:S05]  /*a8b0*/  BSYNC B0 ;  /* 0x0000000000007941 */ /* 0x000fea0003800000 */
.L_x_165:
        /* <DEDUP_REMOVED lines=11> */
.L_x_164:
[----:B------:R-:W-:Y:S05]  /*a970*/  BSYNC B1 ;  /* 0x0000000000017941 */ /* 0x000fea0003800000 */
.L_x_163:
        /* <DEDUP_REMOVED lines=21> */
.L_x_168:
        /* <DEDUP_REMOVED lines=103> */
.L_x_170:
[----:B------:R-:W-:Y:S05]  /*b140*/  BSYNC.RECONVERGENT B0 ;  /* 0x0000000000007941 */ /* 0x000fea0003800200 */
.L_x_169:
        /* <DEDUP_REMOVED lines=13> */
[C---:B------:R-:W-:Y:S01]  /*b220*/  @P1 IMAD R3, R88.reuse, 0x2000, R79 ;  /* 0x0000200058031824 */ /* 0x040fe200078e024f */
[C---:B------:R-:W-:Y:S01]  /*b230*/  @P1 LEA R0, R88.reuse, R77, 0xd ;  /* 0x0000004d58001211 */ /* 0x040fe200078e68ff */
[C---:B------:R-:W-:Y:S02]  /*b240*/  @P1 IMAD R2, R88.reuse, 0x2000, R78 ;  /* 0x0000200058021824 */ /* 0x040fe400078e024e */
[----:B------:R-:W-:Y:S01]  /*b250*/  @P1 IMAD R88, R88, 0x2000, R85 ;  /* 0x0000200058581824 */ /* 0x000fe200078e0255 */
[----:B------:R-:W-:Y:S06]  /*b260*/  @P0 BRA `(.L_x_174) ;  /* 0x00000000000c0947 */ /* 0x000fec0003800000 */
[----:B-1----:R-:W-:Y:S04]  /*b270*/  SHF.L.U32 R5, R90, 0x1f, RZ ;  /* 0x0000001f5a057819 */ /* 0x002fe800000006ff */
[----:B------:R-:W1:Y:S02]  /*b280*/  SYNCS.PHASECHK.TRANS64.TRYWAIT P0, [R92+URZ+0x40], R5 ;  /* 0x000040055c0075a7 */ /* 0x000e6400080011ff */
[----:B-1----:R-:W-:Y:S05]  /*b290*/  @!P0 BRA `(.L_x_175) ;  /* 0x0000001800b48947 */ /* 0x002fea0003800000 */
.L_x_174:
[----:B------:R-:W-:Y:S05]  /*b2a0*/  BSYNC B0 ;  /* 0x0000000000007941 */ /* 0x000fea0003800000 */
.L_x_173:
[----:B------:R-:W-:Y:S11]  /*b2b0*/  ISETP.NE.AND P0, PT, R89, RZ, PT ;  /* 0x000000ff5900720c */ /* 0x000ff60003f05270 */
[----:B------:R-:W-:Y:S02]  /*b2c0*/  @!UPT UIADD3 URZ, UPT, UPT, URZ, URZ, URZ ;  /* 0x000000fffffff290 */ /* 0x000fe4000fffe0ff */
[----:B------:R2:W4:Y:S04]  /*b2d0*/  @P0 LDS.128 R56, [R3] ;  /* 0x0000000003380984 */ /* 0x0005280000000c00 */
[----:B------:R2:W1:Y:S04]  /*b2e0*/  @P0 LDS.128 R52, [R2+0x10] ;  /* 0x0000100002340984 */ /* 0x0004680000000c00 */
[----:B------:R2:W1:Y:S04]  /*b2f0*/  @P0 LDS.128 R48, [R0+0x20] ;  /* 0x0000200000300984 */ /* 0x0004680000000c00 */
[----:B------:R2:W1:Y:S02]  /*b300*/  @P0 LDS.128 R44, [R88+0x30] ;  /* 0x00003000582c0984 */ /* 0x0004640000000c00 */
.L_x_172:
[----:B------:R-:W-:Y:S05]  /*b310*/  BSYNC B1 ;  /* 0x0000000000017941 */ /* 0x000fea0003800000 */
.L_x_171:
        /* <DEDUP_REMOVED lines=21> */
.L_x_176:
[----:B------:R-:W-:Y:S01]  /*b470*/  ISETP.NE.AND P0, PT, R81, RZ, PT ;  /* 0x000000ff5100720c */ /* 0x000fe20003f05270 */
[----:B------:R-:W-:Y:S05]  /*b480*/  WARPSYNC.ALL ;  /* 0x0000000000007948 */ /* 0x000fea0003800000 */
[----:B------:R-:W-:Y:S01]  /*b490*/  R2UR UR4, R34 ;  /* 0x00000000220472ca */ /* 0x000fe200000e0000 */
[----:B------:R-:W-:Y:S01]  /*b4a0*/  VIADD R87, R87, 0xd0 ;  /* 0x000000d057577836 */ /* 0x000fe20000000000 */
[----:B----4-:R-:W-:Y:S01]  /*b4b0*/  LOP3.LUT R0, R56, 0xffffe000, RZ, 0xc0, !PT ;  /* 0xffffe00038007812 */ /* 0x010fe200078ec0ff */
[----:B------:R-:W-:Y:S01]  /*b4c0*/  BSSY.RECONVERGENT B0, `(.L_x_177) ;  /* 0x000005e000007945 */ /* 0x000fe20003800200 */
[----:B------:R-:W-:Y:S02]  /*b4d0*/  LOP3.LUT R2, R57, 0xffffe000, RZ, 0xc0, !PT ;  /* 0xffffe00039027812 */ /* 0x000fe400078ec0ff */
[----:B------:R-:W-:Y:S02]  /*b4e0*/  LOP3.LUT R3, R58, 0xffffe000, RZ, 0xc0, !PT ;  /* 0xffffe0003a037812 */ /* 0x000fe400078ec0ff */
[----:B------:R-:W-:Y:S02]  /*b4f0*/  LOP3.LUT R20, R59, 0xffffe000, RZ, 0xc0, !PT ;  /* 0xffffe0003b147812 */ /* 0x000fe400078ec0ff */
[----:B-1----:R-:W-:Y:S02]  /*b500*/  LOP3.LUT R21, R52, 0xffffe000, RZ, 0xc0, !PT ;  /* 0xffffe00034157812 */ /* 0x002fe400078ec0ff */
[----:B------:R-:W-:Y:S01]  /*b510*/  LOP3.LUT R36, R53, 0xffffe000, RZ, 0xc0, !PT ;  /* 0xffffe00035247812 */ /* 0x000fe200078ec0ff */
[----:B------:R-:W1:Y:S01]  /*b520*/  LDTM.x16 R4, tmem[UR4+0x70] ;  /* 0x00007004000479ee */ /* 0x000e620008240000 */
[----:B------:R-:W-:Y:S01]  /*b530*/  LOP3.LUT R37, R54, 0xffffe000, RZ, 0xc0, !PT ;  /* 0xffffe00036257812 */ /* 0x000fe200078ec0ff */
[----:B------:R-:W-:Y:S01]  /*b540*/  NOP ;  /* 0x0000000000007918 */ /* 0x000fe20000000000 */
[----:B------:R-:W-:Y:S02]  /*b550*/  LOP3.LUT R38, R55, 0xffffe000, RZ, 0xc0, !PT ;  /* 0xffffe00037267812 */ /* 0x000fe400078ec0ff */
[----:B------:R-:W-:Y:S02]  /*b560*/  LOP3.LUT R87, R87, 0xfefffff8, RZ, 0xc0, !PT ;  /* 0xfefffff857577812 */ /* 0x000fe400078ec0ff */
[----:B------:R-:W-:Y:S02]  /*b570*/  LOP3.LUT R39, R48, 0xffffe000, RZ, 0xc0, !PT ;  /* 0xffffe00030277812 */ /* 0x000fe400078ec0ff */
[----:B------:R-:W-:Y:S01]  /*b580*/  LOP3.LUT R40, R49, 0xffffe000, RZ, 0xc0, !PT ;  /* 0xffffe00031287812 */ /* 0x000fe200078ec0ff */
[----:B-1----:R1:W-:Y:S01]  /*b590*/  SYNCS.ARRIVE.TRANS64.RED.A1T0 RZ, [R87+URZ], RZ ;  /* 0x000000ff57ff79a7 */ /* 0x0023e200081004ff */
[----:B------:R-:W-:Y:S02]  /*b5a0*/  LOP3.LUT R41, R50, 0xffffe000, RZ, 0xc0, !PT ;  /* 0xffffe00032297812 */ /* 0x000fe400078ec0ff */
[----:B------:R-:W-:Y:S02]  /*b5b0*/  LOP3.LUT R42, R51, 0xffffe000, RZ, 0xc0, !PT ;  /* 0xffffe000332a7812 */ /* 0x000fe400078ec0ff */
[----:B------:R-:W-:Y:S02]  /*b5c0*/  LOP3.LUT R43, R44, 0xffffe000, RZ, 0xc0, !PT ;  /* 0xffffe0002c2b7812 */ /* 0x000fe400078ec0ff */
[----:B------:R-:W-:Y:S02]  /*b5d0*/  LOP3.LUT R44, R45, 0xffffe000, RZ, 0xc0, !PT ;  /* 0xffffe0002d2c7812 */ /* 0x000fe400078ec0ff */
[----:B------:R-:W-:Y:S02]  /*b5e0*/  LOP3.LUT R45, R46, 0xffffe000, RZ, 0xc0, !PT ;  /* 0xffffe0002e2d7812 */ /* 0x000fe400078ec0ff */
[----:B------:R-:W-:Y:S01]  /*b5f0*/  LOP3.LUT R46, R47, 0xffffe000, RZ, 0xc0, !PT ;  /* 0xffffe0002f2e7812 */ /* 0x000fe200078ec0ff */
[C---:B------:R-:W-:Y:S01]  /*b600*/  FMUL R4, R32.reuse, R4 ;  /* 0x0000000420047220 */ /* 0x040fe20000400000 */
[C---:B------:R-:W-:Y:S01]  /*b610*/  FMUL R5, R32.reuse, R5 ;  /* 0x0000000520057220 */ /* 0x040fe20000400000 */
[C---:B------:R-:W-:Y:S01]  /*b620*/  FMUL R6, R32.reuse, R6 ;  /* 0x0000000620067220 */ /* 0x040fe20000400000 */
[C---:B------:R-:W-:Y:S01]  /*b630*/  FMUL R7, R32.reuse, R7 ;  /* 0x0000000720077220 */ /* 0x040fe20000400000 */
[C---:B------:R-:W-:Y:S01]  /*b640*/  FFMA R4, R35.reuse, R0, R4 ;  /* 0x0000000023047223 */ /* 0x040fe20000000004 */
[C---:B------:R-:W-:Y:S01]  /*b650*/  FFMA R5, R35.reuse, R2, R5 ;  /* 0x0000000223057223 */ /* 0x040fe20000000005 */
[C---:B------:R-:W-:Y:S01]  /*b660*/  FFMA R6, R35.reuse, R3, R6 ;  /* 0x0000000323067223 */ /* 0x040fe20000000006 */
[C---:B------:R-:W-:Y:S01]  /*b670*/  FFMA R7, R35.reuse, R20, R7 ;  /* 0x0000001423077223 */ /* 0x040fe20000000007 */
[C---:B------:R-:W-:Y:S01]  /*b680*/  FMUL R8, R32.reuse, R8 ;  /* 0x0000000820087220 */ /* 0x040fe20000400000 */
        /* <DEDUP_REMOVED lines=9> */
[----:B------:R-:W-:Y:S01]  /*b720*/  F2FP.TF32.F32.PACK_B R7, R7 ;  /* 0x00000007ff07723e */ /* 0x000fe200024050ff */
[C---:B------:R-:W-:Y:S01]  /*b730*/  FFMA R11, R35.reuse, R38, R11 ;  /* 0x00000026230b7223 */ /* 0x040fe2000000000b */
[C---:B------:R-:W-:Y:S01]  /*b740*/  FMUL R12, R32.reuse, R12 ;  /* 0x0000000c200c7220 */ /* 0x040fe20000400000 */
[----:B------:R-:W-:Y:S01]  /*b750*/  F2FP.TF32.F32.PACK_B R8, R8 ;  /* 0x00000008ff08723e */ /* 0x000fe200024050ff */
[C---:B------:R-:W-:Y:S01]  /*b760*/  FMUL R13, R32.reuse, R13 ;  /* 0x0000000d200d7220 */ /* 0x040fe20000400000 */
[----:B------:R1:W-:Y:S01]  /*b770*/  STS.128 [R79+0x6000], R4 ;  /* 0x006000044f007388 */ /* 0x0003e20000000c00 */
        /* <DEDUP_REMOVED lines=8> */
[C---:B------:R-:W-:Y:S01]  /*b800*/  FFMA R15, R35.reuse, R42, R15 ;  /* 0x0000002a230f7223 */ /* 0x040fe2000000000f */
[C---:B------:R-:W-:Y:S01]  /*b810*/  FMUL R16, R32.reuse, R16 ;  /* 0x0000001020107220 */ /* 0x040fe20000400000 */
[----:B------:R-:W-:Y:S01]  /*b820*/  F2FP.TF32.F32.PACK_B R12, R12 ;  /* 0x0000000cff0c723e */ /* 0x000fe200024050ff */
[----:B------:R1:W-:Y:S01]  /*b830*/  STS.128 [R78+0x6010], R8 ;  /* 0x006010084e007388 */ /* 0x0003e20000000c00 */
[C---:B------:R-:W-:Y:S01]  /*b840*/  FMUL R17, R32.reuse, R17 ;  /* 0x0000001120117220 */ /* 0x040fe20000400000 */
[C---:B------:R-:W-:Y:S01]  /*b850*/  FMUL R18, R32.reuse, R18 ;  /* 0x0000001220127220 */ /* 0x040fe20000400000 */
[----:B------:R-:W-:Y:S01]  /*b860*/  FMUL R19, R32, R19 ;  /* 0x0000001320137220 */ /* 0x000fe20000400000 */
[----:B------:R-:W-:Y:S01]  /*b870*/  F2FP.TF32.F32.PACK_B R13, R13 ;  /* 0x0000000dff0d723e */ /* 0x000fe200024050ff */
[C---:B------:R-:W-:Y:S01]  /*b880*/  FFMA R16, R35.reuse, R43, R16 ;  /* 0x0000002b23107223 */ /* 0x040fe20000000010 */
[----:B------:R-:W-:Y:S01]  /*b890*/  F2FP.TF32.F32.PACK_B R14, R14 ;  /* 0x0000000eff0e723e */ /* 0x000fe200024050ff */
[C---:B------:R-:W-:Y:S01]  /*b8a0*/  FFMA R17, R35.reuse, R44, R17 ;  /* 0x0000002c23117223 */ /* 0x040fe20000000011 */
[----:B------:R-:W-:Y:S01]  /*b8b0*/  F2FP.TF32.F32.PACK_B R15, R15 ;  /* 0x0000000fff0f723e */ /* 0x000fe200024050ff */
[C---:B------:R-:W-:Y:S01]  /*b8c0*/  FFMA R18, R35.reuse, R45, R18 ;  /* 0x0000002d23127223 */ /* 0x040fe20000000012 */
[----:B------:R-:W-:Y:S01]  /*b8d0*/  FFMA R19, R35, R46, R19 ;  /* 0x0000002e23137223 */ /* 0x000fe20000000013 */
[----:B------:R-:W-:Y:S02]  /*b8e0*/  F2FP.TF32.F32.PACK_B R16, R16 ;  /* 0x00000010ff10723e */ /* 0x000fe400024050ff */
[----:B------:R1:W-:Y:S01]  /*b8f0*/  STS.128 [R77+0x6020], R12 ;  /* 0x0060200c4d007388 */ /* 0x0003e20000000c00 */
[----:B------:R-:W-:Y:S02]  /*b900*/  F2FP.TF32.F32.PACK_B R17, R17 ;  /* 0x00000011ff11723e */ /* 0x000fe400024050ff */
        /* <DEDUP_REMOVED lines=25> */
.L_x_178:
[----:B------:R-:W-:Y:S05]  /*baa0*/  BSYNC.RECONVERGENT B0 ;  /* 0x0000000000007941 */ /* 0x000fea0003800200 */
.L_x_177:
[----:B------:R-:W-:Y:S01]  /*bab0*/  BAR.SYNC.DEFER_BLOCKING 0x1, 0x80 ;  /* 0x0042000000007b1d */ /* 0x000fe20000010000 */
[----:B------:R-:W-:Y:S01]  /*bac0*/  UISETP.NE.AND UP0, UPT, UR50, -0x8, UPT ;  /* 0xfffffff83200788c */ /* 0x000fe2000bf05270 */
[----:B------:R-:W-:Y:S08]  /*bad0*/  IADD3 R0, PT, PT, R30, 0x1, RZ ;  /* 0x000000011e007810 */ /* 0x000ff00007ffe0ff */
[----:B------:R-:W-:Y:S05]  /*bae0*/  BRA.U !UP0, `(.L_x_179) ;  /* 0x0000000108287547 */ /* 0x000fea000b800000 */
[----:B------:R-:W-:Y:S01]  /*baf0*/  ISETP.NE.AND P0, PT, R86, RZ, PT ;  /* 0x000000ff5600720c */ /* 0x000fe20003f05270 */
[----:B------:R-:W-:Y:S01]  /*bb00*/  IMAD.U32 R3, RZ, RZ, UR51 ;  /* 0x00000033ff037e24 */ /* 0x000fe2000f8e00ff */
[----:B------:R-:W-:Y:S01]  /*bb10*/  UIADD3 UR51, UPT, UPT, UR51, 0x1, URZ ;  /* 0x0000000133337890 */ /* 0x000fe2000fffe0ff */
[----:B------:R-:W-:Y:S03]  /*bb20*/  IMAD.U32 R2, RZ, RZ, UR37 ;  /* 0x00000025ff027e24 */ /* 0x000fe6000f8e00ff */
[----:B------:R-:W-:Y:S04]  /*bb30*/  UISETP.NE.AND UP0, UPT, UR51, 0x4, UPT ;  /* 0x000000043300788c */ /* 0x000fe8000bf05270 */
[----:B------:R-:W-:Y:S03]  /*bb40*/  USEL UR51, UR51, URZ, UP0 ;  /* 0x000000ff33337287 */ /* 0x000fe60008000000 */
[----:B------:R-:W-:Y:S05]  /*bb50*/  @P0 LEA R3, R3, UR49, 0x3 ;  /* 0x0000003103030c11 */ /* 0x000fea000f8e18ff */
[----:B------:R-:W-:Y:S05]  /*bb60*/  @P0 VIADD R3, R3, 0x60 ;  /* 0x0000006003030836 */ /* 0x000fea0000000000 */
[----:B------:R-:W-:Y:S04]  /*bb70*/  @P0 PRMT R2, R2, 0x654, R3 ;  /* 0x0000065402020816 */ /* 0x000fe80000000003 */
[----:B------:R2:W-:Y:S03]  /*bb80*/  @P0 SYNCS.ARRIVE.TRANS64.RED.A1T0 RZ, [R2+URZ], RZ ;  /* 0x000000ff02ff09a7 */ /* 0x0005e600081004ff */
.L_x_179:
[----:B------:R-:W-:Y:S01]  /*bb90*/  ISETP.NE.AND P2, PT, R82, RZ, PT ;  /* 0x000000ff5200720c */ /* 0x000fe20003f45270 */
[----:B------:R-:W-:Y:S01]  /*bba0*/  UIADD3 UR50, UPT, UPT, UR50, 0x8, URZ ;  /* 0x0000000832327890 */ /* 0x000fe2000fffe0ff */
[----:B------:R-:W-:Y:S01]  /*bbb0*/  ISETP.NE.AND P0, PT, R84, 0x2, PT ;  /* 0x000000025400780c */ /* 0x000fe20003f05270 */
[----:B------:R-:W-:Y:S01]  /*bbc0*/  IMAD.IADD R20, R29, 0x1, R66 ;  /* 0x000000011d147824 */ /* 0x000fe200078e0242 */
[----:B------:R-:W-:Y:S01]  /*bbd0*/  ISETP.NE.AND P1, PT, R0, 0x4, PT ;  /* 0x000000040000780c */ /* 0x000fe20003f25270 */
[----:B------:R-:W-:Y:S01]  /*bbe0*/  IMAD.IADD R21, R31, 0x1, R68 ;  /* 0x000000011f157824 */ /* 0x000fe200078e0244 */
[----:B--2---:R-:W-:Y:S02]  /*bbf0*/  SEL R2, RZ, 0x1, P0 ;  /* 0x00000001ff027807 */ /* 0x004fe40000000000 */
[----:B------:R-:W-:Y:S02]  /*bc00*/  SEL R3, RZ, 0x1, P1 ;  /* 0x00000001ff037807 */ /* 0x000fe40000800000 */
[----:B------:R-:W-:Y:S02]  /*bc10*/  LOP3.LUT R75, R75, R2, RZ, 0x3c, !PT ;  /* 0x000000024b4b7212 */ /* 0x000fe400078e3cff */
[----:B------:R-:W-:Y:S02]  /*bc20*/  LOP3.LUT R76, R76, R3, RZ, 0x3c, !PT ;  /* 0x000000034c4c7212 */ /* 0x000fe400078e3cff */
[----:B------:R-:W-:Y:S02]  /*bc30*/  @P2 R2UR UR36, R74 ;  /* 0x000000004a2422ca */ /* 0x000fe400000e0000 */
[----:B------:R-:W-:Y:S02]  /*bc40*/  SEL R84, R84, RZ, P0 ;  /* 0x000000ff54547207 */ /* 0x000fe40000000000 */
[----:B------:R-:W-:Y:S01]  /*bc50*/  SEL R30, R0, RZ, P1 ;  /* 0x000000ff001e7207 */ /* 0x000fe20000800000 */
[----:B------:R-:W-:Y:S10]  /*bc60*/  @P2 BRA `(.L_x_180) ;  /* 0xffffffa400142947 */ /* 0x000ff4000383ffff */
[----:B------:R-:W-:-:S09]  /*bc70*/  UISETP.NE.AND UP0, UPT, UR48, URZ, UPT ;  /* 0x000000ff3000728c */ /* 0x000fd2000bf05270 */
[----:B------:R-:W-:Y:S05]  /*bc80*/  BRA.U !UP0, `(.L_x_181) ;  /* 0x0000000108487547 */ /* 0x000fea000b800000 */
[----:B------:R-:W2:Y:S02]  /*bc90*/  LDCU.64 UR4, c[0x0][0x890] ;  /* 0x00011200ff0477ac */ /* 0x000ea40008000a00 */
[----:B--2---:R-:W-:-:S04]  /*bca0*/  UISETP.NE.U32.AND UP0, UPT, UR4, URZ, UPT ;  /* 0x000000ff0400728c */ /* 0x004fc8000bf05070 */
[----:B------:R-:W-:-:S09]  /*bcb0*/  UISETP.NE.AND.EX UP0, UPT, UR5, URZ, UPT, UP0 ;  /* 0x000000ff0500728c */ /* 0x000fd2000bf05300 */
[----:B------:R-:W-:Y:S05]  /*bcc0*/  BRA.U UP0, `(.L_x_182) ;  /* 0x00000001000c7547 */ /* 0x000fea000b800000 */
[----:B------:R-:W-:-:S13]  /*bcd0*/  FSETP.NEU.AND P0, PT, R35, RZ, PT ;  /* 0x000000ff2300720b */ /* 0x000fda0003f0d000 */
[----:B------:R-:W-:Y:S05]  /*bce0*/  @!P0 EXIT ;  /* 0x000000000000894d */ /* 0x000fea0003800000 */
[----:B------:R-:W-:Y:S05]  /*bcf0*/  BRA `(.L_x_181) ;  /* 0x00000000002c7947 */ /* 0x000fea0003800000 */
.L_x_182:
[----:B------:R-:W-:Y:S01]  /*bd00*/  ISETP.NE.AND P0, PT, R83, RZ, PT ;  /* 0x000000ff5300720c */ /* 0x000fe20003f05270 */
[----:B------:R-:W-:-:S12]  /*bd10*/  BSSY.RECONVERGENT B0, `(.L_x_181) ;  /* 0x0000009000007945 */ /* 0x000fd80003800200 */
[----:B------:R-:W-:Y:S05]  /*bd20*/  @P0 BRA `(.L_x_183) ;  /* 0x0000000000140947 */ /* 0x000fea0003800000 */
[----:B------:R-:W2:Y:S02]  /*bd30*/  LDCU.64 UR4, c[0x0][0x888] ;  /* 0x00011100ff0477ac */ /* 0x000ea40008000a00 */
[----:B--2---:R-:W-:-:S04]  /*bd40*/  ISETP.NE.U32.AND P0, PT, RZ, UR4, PT ;  /* 0x00000004ff007c0c */ /* 0x004fc8000bf05070 */
[----:B------:R-:W-:-:S13]  /*bd50*/  ISETP.NE.AND.EX P0, PT, RZ, UR5, PT, P0 ;  /* 0x00000005ff007c0c */ /* 0x000fda000bf05300 */
[----:B------:R-:W-:Y:S05]  /*bd60*/  @!P0 EXIT ;  /* 0x000000000000894d */ /* 0x000fea0003800000 */
[----:B------:R-:W-:Y:S05]  /*bd70*/  BRA `(.L_x_184) ;  /* 0x0000000000087947 */ /* 0x000fea0003800000 */
.L_x_183:
[----:B------:R-:W-:-:S13]  /*bd80*/  FSETP.NEU.AND P0, PT, R35, RZ, PT ;  /* 0x000000ff2300720b */ /* 0x000fda0003f0d000 */
[----:B------:R-:W-:Y:S05]  /*bd90*/  @!P0 EXIT ;  /* 0x000000000000894d */ /* 0x000fea0003800000 */
.L_x_184:
[----:B------:R-:W-:Y:S05]  /*bda0*/  BSYNC.RECONVERGENT B0 ;  /* 0x0000000000007941 */ /* 0x000fea0003800200 */
.L_x_181:
[----:B------:R-:W-:Y:S01]  /*bdb0*/  ULEA UR4, UR51, UR49, 0x3 ;  /* 0x0000003133047291 */ /* 0x000fe2000f8e18ff */
[----:B------:R-:W-:-:S04]  /*bdc0*/  DEPBAR.LE SB0, 0x0 ;  /* 0x000080000000791a */ /* 0x000fc80000000000 */
[----:B------:R-:W-:-:S04]  /*bdd0*/  UIADD3 UR4, UPT, UPT, UR4, 0x60, URZ ;  /* 0x0000006004047890 */ /* 0x000fc8000fffe0ff */
[----:B------:R-:W-:-:S09]  /*bde0*/  UPRMT UR4, UR37, 0x654, UR4 ;  /* 0x0000065425047896 */ /* 0x000fd20008000004 */
[----:B------:R-:W-:Y:S01]  /*bdf0*/  SYNCS.ARRIVE.TRANS64.RED.A1T0 RZ, [UR4], RZ ;  /* 0x000000ffffff79a7 */ /* 0x000fe20008100404 */
[----:B------:R-:W-:Y:S05]  /*be00*/  EXIT ;  /* 0x000000000000794d */ /* 0x000fea0003800000 */
.L_x_24:
[----:B--2---:R2:W4:Y:S02]  /*be10*/  SYNCS.PHASECHK.TRANS64.TRYWAIT P0, [R3+URZ+0x100], R2 ;  /* 0x00010002030075a7 */ /* 0x00452400080011ff */
[----:B----4-:R-:W-:Y:S05]  /*be20*/  @!P0 NANOSLEEP.SYNCS 0x989680 ;  /* 0x009896800000895d */ /* 0x010fea0003900000 */
[----:B------:R-:W4:Y:S02]  /*be30*/  @!P0 SYNCS.PHASECHK.TRANS64 P0, [R3+URZ+0x100], R2 ;  /* 0x00010002030085a7 */ /* 0x000f2400080010ff */
[----:B----4-:R-:W-:Y:S05]  /*be40*/  @!P0 BRA `(.L_x_24) ;  /* 0xfffffffc00f08947 */ /* 0x010fea000383ffff */
[----:B------:R-:W-:Y:S05]  /*be50*/  BRA `(.L_x_185) ;  /* 0xffffff5800707947 */ /* 0x000fea000383ffff */
.L_x_27:
[----:B-1----:R-:W-:-:S07]  /*be60*/  MOV R2, UR33 ;  /* 0x0000002100027c02 */ /* 0x002fce0008000f00 */
.L_x_186:
[----:B-1----:R1:W2:Y:S02]  /*be70*/  SYNCS.PHASECHK.TRANS64.TRYWAIT P0, [R2+URZ+0x20], R5 ;  /* 0x00002005020075a7 */ /* 0x0022a400080011ff */
[----:B--2---:R-:W-:Y:S05]  /*be80*/  @!P0 NANOSLEEP.SYNCS 0x989680 ;  /* 0x009896800000895d */ /* 0x004fea0003900000 */
[----:B------:R-:W2:Y:S02]  /*be90*/  @!P0 SYNCS.PHASECHK.TRANS64 P0, [R2+URZ+0x20], R5 ;  /* 0x00002005020085a7 */ /* 0x000ea400080010ff */
[----:B--2---:R-:W-:Y:S05]  /*bea0*/  @!P0 BRA `(.L_x_186) ;  /* 0xfffffffc00f08947 */ /* 0x004fea000383ffff */
[----:B------:R-:W-:Y:S05]  /*beb0*/  BRA `(.L_x_26) ;  /* 0xffffff5800d87947 */ /* 0x000fea000383ffff */
.L_x_34:
[----:B-1----:R-:W-:-:S07]  /*bec0*/  MOV R2, UR33 ;  /* 0x0000002100027c02 */ /* 0x002fce0008000f00 */
.L_x_187:
[----:B-1----:R1:W2:Y:S02]  /*bed0*/  SYNCS.PHASECHK.TRANS64.TRYWAIT P0, [R2+URZ+0x20], R5 ;  /* 0x00002005020075a7 */ /* 0x0022a400080011ff */
[----:B--2---:R-:W-:Y:S05]  /*bee0*/  @!P0 NANOSLEEP.SYNCS 0x989680 ;  /* 0x009896800000895d */ /* 0x004fea0003900000 */
[----:B------:R-:W2:Y:S02]  /*bef0*/  @!P0 SYNCS.PHASECHK.TRANS64 P0, [R2+URZ+0x20], R5 ;  /* 0x00002005020085a7 */ /* 0x000ea400080010ff */
[----:B--2---:R-:W-:Y:S05]  /*bf00*/  @!P0 BRA `(.L_x_187) ;  /* 0xfffffffc00f08947 */ /* 0x004fea000383ffff */
[----:B------:R-:W-:Y:S05]  /*bf10*/  BRA `(.L_x_33) ;  /* 0xffffff5c00c47947 */ /* 0x000fea000383ffff */
.L_x_39:
[----:B-1----:R1:W2:Y:S02]  /*bf20*/  SYNCS.PHASECHK.TRANS64.TRYWAIT P0, [R2+URZ+0x90], R3 ;  /* 0x00009003020075a7 */ /* 0x0022a400080011ff */
[----:B--2---:R-:W-:Y:S05]  /*bf30*/  @!P0 NANOSLEEP.SYNCS 0x989680 ;  /* 0x009896800000895d */ /* 0x004fea0003900000 */
[----:B------:R-:W2:Y:S02]  /*bf40*/  @!P0 SYNCS.PHASECHK.TRANS64 P0, [R2+URZ+0x90], R3 ;  /* 0x00009003020085a7 */ /* 0x000ea400080010ff */
[----:B--2---:R-:W-:Y:S05]  /*bf50*/  @!P0 BRA `(.L_x_39) ;  /* 0xfffffffc00f08947 */ /* 0x004fea000383ffff */
[----:B------:R-:W-:Y:S05]  /*bf60*/  BRA `(.L_x_188) ;  /* 0xffffff6000907947 */ /* 0x000fea000383ffff */
.L_x_43:
[----:B---3--:R-:W-:-:S07]  /*bf70*/  MOV R0, UR4 ;  /* 0x0000000400007c02 */ /* 0x008fce0008000f00 */
.L_x_189:
[----:B-1----:R1:W2:Y:S02]  /*bf80*/  SYNCS.PHASECHK.TRANS64.TRYWAIT P0, [R0+URZ], R3 ;  /* 0x00000003000075a7 */ /* 0x0022a400080011ff */
[----:B--2---:R-:W-:Y:S05]  /*bf90*/  @!P0 NANOSLEEP.SYNCS 0x989680 ;  /* 0x009896800000895d */ /* 0x004fea0003900000 */
[----:B------:R-:W2:Y:S02]  /*bfa0*/  @!P0 SYNCS.PHASECHK.TRANS64 P0, [R0+URZ], R3 ;  /* 0x00000003000085a7 */ /* 0x000ea400080010ff */
[----:B--2---:R-:W-:Y:S05]  /*bfb0*/  @!P0 BRA `(.L_x_189) ;  /* 0xfffffffc00f08947 */ /* 0x004fea000383ffff */
[----:B------:R-:W-:Y:S05]  /*bfc0*/  BRA `(.L_x_190) ;  /* 0xffffff6800007947 */ /* 0x000fea000383ffff */
.L_x_44:
[----:B---3--:R-:W-:-:S07]  /*bfd0*/  MOV R0, UR4 ;  /* 0x0000000400007c02 */ /* 0x008fce0008000f00 */
.L_x_191:
[----:B-1----:R1:W2:Y:S02]  /*bfe0*/  SYNCS.PHASECHK.TRANS64.TRYWAIT P0, [R0+URZ], R3 ;  /* 0x00000003000075a7 */ /* 0x0022a400080011ff */
[----:B--2---:R-:W-:Y:S05]  /*bff0*/  @!P0 NANOSLEEP.SYNCS 0x989680 ;  /* 0x009896800000895d */ /* 0x004fea0003900000 */
[----:B------:R-:W2:Y:S02]  /*c000*/  @!P0 SYNCS.PHASECHK.TRANS64 P0, [R0+URZ], R3 ;  /* 0x00000003000085a7 */ /* 0x000ea400080010ff */
[----:B--2---:R-:W-:Y:S05]  /*c010*/  @!P0 BRA `(.L_x_191) ;  /* 0xfffffffc00f08947 */ /* 0x004fea000383ffff */
[----:B------:R-:W-:Y:S05]  /*c020*/  BRA `(.L_x_192) ;  /* 0xffffff68000c7947 */ /* 0x000fea000383ffff */
.L_x_45:
[----:B---3--:R-:W-:-:S07]  /*c030*/  MOV R0, UR4 ;  /* 0x0000000400007c02 */ /* 0x008fce0008000f00 */
.L_x_193:
[----:B-1----:R1:W2:Y:S02]  /*c040*/  SYNCS.PHASECHK.TRANS64.TRYWAIT P0, [R0+URZ], R3 ;  /* 0x00000003000075a7 */ /* 0x0022a400080011ff */
[----:B--2---:R-:W-:Y:S05]  /*c050*/  @!P0 NANOSLEEP.SYNCS 0x989680 ;  /* 0x009896800000895d */ /* 0x004fea0003900000 */
[----:B------:R-:W2:Y:S02]  /*c060*/  @!P0 SYNCS.PHASECHK.TRANS64 P0, [R0+URZ], R3 ;  /* 0x00000003000085a7 */ /* 0x000ea400080010ff */
[----:B--2---:R-:W-:Y:S05]  /*c070*/  @!P0 BRA `(.L_x_193) ;  /* 0xfffffffc00f08947 */ /* 0x004fea000383ffff */
[----:B------:R-:W-:Y:S05]  /*c080*/  BRA `(.L_x_194) ;  /* 0xffffff6800187947 */ /* 0x000fea000383ffff */
.L_x_48:
[----:B-1----:R1:W2:Y:S02]  /*c090*/  SYNCS.PHASECHK.TRANS64.TRYWAIT P0, [R0+URZ+0xf0], R5 ;  /* 0x0000f005000075a7 */ /* 0x0022a400080011ff */
[----:B--2---:R-:W-:Y:S05]  /*c0a0*/  @!P0 NANOSLEEP.SYNCS 0x989680 ;  /* 0x009896800000895d */ /* 0x004fea0003900000 */
[----:B------:R-:W2:Y:S02]  /*c0b0*/  @!P0 SYNCS.PHASECHK.TRANS64 P0, [R0+URZ+0xf0], R5 ;  /* 0x0000f005000085a7 */ /* 0x000ea400080010ff */
[----:B--2---:R-:W-:Y:S05]  /*c0c0*/  @!P0 BRA `(.L_x_48) ;  /* 0xfffffffc00f08947 */ /* 0x004fea000383ffff */
[----:B------:R-:W-:Y:S05]  /*c0d0*/  BRA `(.L_x_195) ;  /* 0xffffff6800787947 */ /* 0x000fea000383ffff */
.L_x_49:
[----:B------:R-:W-:-:S07]  /*c0e0*/  MOV R0, UR5 ;  /* 0x0000000500007c02 */ /* 0x000fce0008000f00 */
.L_x_196:
[----:B-1----:R1:W2:Y:S02]  /*c0f0*/  SYNCS.PHASECHK.TRANS64.TRYWAIT P0, [R0+URZ+0xa0], R7 ;  /* 0x0000a007000075a7 */ /* 0x0022a400080011ff */
[----:B--2---:R-:W-:Y:S05]  /*c100*/  @!P0 NANOSLEEP.SYNCS 0x989680 ;  /* 0x009896800000895d */ /* 0x004fea0003900000 */
[----:B------:R-:W2:Y:S02]  /*c110*/  @!P0 SYNCS.PHASECHK.TRANS64 P0, [R0+URZ+0xa0], R7 ;  /* 0x0000a007000085a7 */ /* 0x000ea400080010ff */
[----:B--2---:R-:W-:Y:S05]  /*c120*/  @!P0 BRA `(.L_x_196) ;  /* 0xfffffffc00f08947 */ /* 0x004fea000383ffff */
[----:B------:R-:W-:Y:S05]  /*c130*/  BRA `(.L_x_197) ;  /* 0xffffff6800887947 */ /* 0x000fea000383ffff */
.L_x_50:
[----:B-1----:R1:W2:Y:S02]  /*c140*/  SYNCS.PHASECHK.TRANS64.TRYWAIT P1, [R0+URZ+0x90], R5 ;  /* 0x00009005000075a7 */ /* 0x0022a400080211ff */
[----:B--2---:R-:W-:Y:S05]  /*c150*/  @!P1 NANOSLEEP.SYNCS 0x989680 ;  /* 0x009896800000995d */ /* 0x004fea0003900000 */
[----:B------:R-:W2:Y:S02]  /*c160*/  @!P1 SYNCS.PHASECHK.TRANS64 P1, [R0+URZ+0x90], R5 ;  /* 0x00009005000095a7 */ /* 0x000ea400080210ff */
[----:B--2---:R-:W-:Y:S05]  /*c170*/  @!P1 BRA `(.L_x_50) ;  /* 0xfffffffc00f09947 */ /* 0x004fea000383ffff */
[----:B------:R-:W-:Y:S05]  /*c180*/  BRA `(.L_x_198) ;  /* 0xffffff6800b87947 */ /* 0x000fea000383ffff */
.L_x_53:
[----:B------:R-:W-:-:S07]  /*c190*/  MOV R0, UR5 ;  /* 0x0000000500007c02 */ /* 0x000fce0008000f00 */
.L_x_199:
[----:B-1----:R1:W2:Y:S02]  /*c1a0*/  SYNCS.PHASECHK.TRANS64.TRYWAIT P0, [R0+URZ+0xa0], R3 ;  /* 0x0000a003000075a7 */ /* 0x0022a400080011ff */
[----:B--2---:R-:W-:Y:S05]  /*c1b0*/  @!P0 NANOSLEEP.SYNCS 0x989680 ;  /* 0x009896800000895d */ /* 0x004fea0003900000 */
[----:B------:R-:W2:Y:S02]  /*c1c0*/  @!P0 SYNCS.PHASECHK.TRANS64 P0, [R0+URZ+0xa0], R3 ;  /* 0x0000a003000085a7 */ /* 0x000ea400080010ff */
[----:B--2---:R-:W-:Y:S05]  /*c1d0*/  @!P0 BRA `(.L_x_199) ;  /* 0xfffffffc00f08947 */ /* 0x004fea000383ffff */
[----:B------:R-:W-:Y:S05]  /*c1e0*/  BRA `(.L_x_52) ;  /* 0xffffff6c000c7947 */ /* 0x000fea000383ffff */
.L_x_62:
[----:B-1----:R-:W-:-:S04]  /*c1f0*/  MOV R4, UR6 ;  /* 0x0000000600047c02 */ /* 0x002fc80008000f00 */
[----:B------:R1:W2:Y:S03]  /*c200*/  SYNCS.PHASECHK.TRANS64.TRYWAIT P0, [R4+URZ+0x8], R5 ;  /* 0x00000805040075a7 */ /* 0x0002a600080011ff */
[----:B--2---:R-:W-:Y:S05]  /*c210*/  @!P0 NANOSLEEP.SYNCS 0x989680 ;  /* 0x009896800000895d */ /* 0x004fea0003900000 */
[----:B------:R-:W2:Y:S02]  /*c220*/  @!P0 SYNCS.PHASECHK.TRANS64 P0, [R4+URZ+0x8], R5 ;  /* 0x00000805040085a7 */ /* 0x000ea400080010ff */
[----:B--2---:R-:W-:Y:S05]  /*c230*/  @!P0 BRA `(.L_x_62) ;  /* 0xfffffffc00ec8947 */ /* 0x004fea000383ffff */
[----:B------:R-:W-:Y:S05]  /*c240*/  BRA `(.L_x_61) ;  /* 0xffffff6c00c07947 */ /* 0x000fea000383ffff */
.L_x_64:
[----:B------:R-:W-:Y:S01]  /*c250*/  BSSY B0, `(.L_x_200) ;  /* 0x0000006000007945 */ /* 0x000fe20003800000 */
[----:B------:R-:W-:-:S07]  /*c260*/  MOV R15, 0xffffffff ;  /* 0xffffffff000f7802 */ /* 0x000fce0000000f00 */
[----:B-1---5:R-:W-:Y:S05]  /*c270*/  WARPSYNC.COLLECTIVE R15, `(.L_x_201) ;  /* 0x000000000f0c7348 */ /* 0x022fea0003c00000 */
[----:B------:R-:W-:Y:S02]  /*c280*/  ELECT P6, UR79, PT ;  /* 0x00000000004f782f */ /* 0x000fe400038c0000 */
[----:B------:R-:W-:Y:S01]  /*c290*/  MOV R14, UR79 ;  /* 0x0000004f000e7c02 */ /* 0x000fe20008000f00 */
[----:B-1---5:R-:W-:Y:S10]  /*c2a0*/  ENDCOLLECTIVE ;  /* 0x000000000000791b */ /* 0x022ff40003800000 */
.L_x_201:
[----:B------:R-:W-:Y:S05]  /*c2b0*/  BSYNC B0 ;  /* 0x0000000000007941 */ /* 0x000fea0003800000 */
.L_x_200:
[----:B------:R-:W-:Y:S05]  /*c2c0*/  BRA `(.L_x_202) ;  /* 0xffffff6c00f07947 */ /* 0x000fea000383ffff */
.L_x_66:
[----:B-1----:R-:W-:-:S04]  /*c2d0*/  MOV R2, UR6 ;  /* 0x0000000600027c02 */ /* 0x002fc80008000f00 */
[----:B------:R1:W2:Y:S03]  /*c2e0*/  SYNCS.PHASECHK.TRANS64.TRYWAIT P0, [R2+URZ+0x8], R3 ;  /* 0x00000803020075a7 */ /* 0x0002a600080011ff */
[----:B--2---:R-:W-:Y:S05]  /*c2f0*/  @!P0 NANOSLEEP.SYNCS 0x989680 ;  /* 0x009896800000895d */ /* 0x004fea0003900000 */
[----:B------:R-:W2:Y:S02]  /*c300*/  @!P0 SYNCS.PHASECHK.TRANS64 P0, [R2+URZ+0x8], R3 ;  /* 0x00000803020085a7 */ /* 0x000ea400080010ff */
[----:B--2---:R-:W-:Y:S05]  /*c310*/  @!P0 BRA `(.L_x_66) ;  /* 0xfffffffc00ec8947 */ /* 0x004fea000383ffff */
[----:B------:R-:W-:Y:S05]  /*c320*/  BRA `(.L_x_65) ;  /* 0xffffff6c00f47947 */ /* 0x000fea000383ffff */
.L_x_67:
[----:B-1----:R1:W2:Y:S02]  /*c330*/  SYNCS.PHASECHK.TRANS64.TRYWAIT P0, [R0+URZ+0x90], R5 ;  /* 0x00009005000075a7 */ /* 0x0022a400080011ff */
[----:B--2---:R-:W-:Y:S05]  /*c340*/  @!P0 NANOSLEEP.SYNCS 0x989680 ;  /* 0x009896800000895d */ /* 0x004fea0003900000 */
[----:B------:R-:W2:Y:S02]  /*c350*/  @!P0 SYNCS.PHASECHK.TRANS64 P0, [R0+URZ+0x90], R5 ;  /* 0x00009005000085a7 */ /* 0x000ea400080010ff */
[----:B--2---:R-:W-:Y:S05]  /*c360*/  @!P0 BRA `(.L_x_67) ;  /* 0xfffffffc00f08947 */ /* 0x004fea000383ffff */
[----:B------:R-:W-:Y:S05]  /*c370*/  BRA `(.L_x_203) ;  /* 0xffffff7400007947 */ /* 0x000fea000383ffff */
.L_x_69:
[----:B------:R-:W-:-:S07]  /*c380*/  MOV R0, UR8 ;  /* 0x0000000800007c02 */ /* 0x000fce0008000f00 */
.L_x_204:
[----:B-1----:R1:W2:Y:S02]  /*c390*/  SYNCS.PHASECHK.TRANS64.TRYWAIT P0, [R0+URZ+0xd0], R5 ;  /* 0x0000d005000075a7 */ /* 0x0022a400080011ff */
[----:B--2---:R-:W-:Y:S05]  /*c3a0*/  @!P0 NANOSLEEP.SYNCS 0x989680 ;  /* 0x009896800000895d */ /* 0x004fea0003900000 */
[----:B------:R-:W2:Y:S02]  /*c3b0*/  @!P0 SYNCS.PHASECHK.TRANS64 P0, [R0+URZ+0xd0], R5 ;  /* 0x0000d005000085a7 */ /* 0x000ea400080010ff */
[----:B--2---:R-:W-:Y:S05]  /*c3c0*/  @!P0 BRA `(.L_x_204) ;  /* 0xfffffffc00f08947 */ /* 0x004fea000383ffff */
[----:B------:R-:W-:Y:S05]  /*c3d0*/  BRA `(.L_x_205) ;  /* 0xffffff74004c7947 */ /* 0x000fea000383ffff */
.L_x_72:
[----:B------:R-:W-:Y:S07]  /*c3e0*/  MOV R0, UR14 ;  /* 0x0000000e00007c02 */ /* 0x000fee0008000f00 */
.L_x_206:
[----:B-1----:R1:W2:Y:S02]  /*c3f0*/  SYNCS.PHASECHK.TRANS64.TRYWAIT P0, [R0+URZ], R5 ;  /* 0x00000005000075a7 */ /* 0x0022a400080011ff */
[----:B--2---:R-:W-:Y:S05]  /*c400*/  @!P0 NANOSLEEP.SYNCS 0x989680 ;  /* 0x009896800000895d */ /* 0x004fea0003900000 */
[----:B------:R-:W2:Y:S02]  /*c410*/  @!P0 SYNCS.PHASECHK.TRANS64 P0, [R0+URZ], R5 ;  /* 0x00000005000085a7 */ /* 0x000ea400080010ff */
[----:B--2---:R-:W-:Y:S05]  /*c420*/  @!P0 BRA `(.L_x_206) ;  /* 0xfffffffc00f08947 */ /* 0x004fea000383ffff */
[----:B------:R-:W-:Y:S05]  /*c430*/  BRA `(.L_x_71) ;  /* 0xffffff7400607947 */ /* 0x000fea000383ffff */
.L_x_76:
[----:B-1----:R-:W-:-:S07]  /*c440*/  MOV R0, UR8 ;  /* 0x0000000800007c02 */ /* 0x002fce0008000f00 */
.L_x_207:
[----:B-1----:R1:W2:Y:S02]  /*c450*/  SYNCS.PHASECHK.TRANS64.TRYWAIT P0, [R0+URZ], R3 ;  /* 0x00000003000075a7 */ /* 0x0022a400080011ff */
[----:B--2---:R-:W-:Y:S05]  /*c460*/  @!P0 NANOSLEEP.SYNCS 0x989680 ;  /* 0x009896800000895d */ /* 0x004fea0003900000 */
[----:B------:R-:W2:Y:S02]  /*c470*/  @!P0 SYNCS.PHASECHK.TRANS64 P0, [R0+URZ], R3 ;  /* 0x00000003000085a7 */ /* 0x000ea400080010ff */
[----:B--2---:R-:W-:Y:S05]  /*c480*/  @!P0 BRA `(.L_x_207) ;  /* 0xfffffffc00f08947 */ /* 0x004fea000383ffff */
[----:B------:R-:W-:Y:S05]  /*c490*/  BRA `(.L_x_208) ;  /* 0xffffff7800a47947 */ /* 0x000fea000383ffff */
.L_x_77:
[----:B------:R-:W-:-:S07]  /*c4a0*/  MOV R0, UR8 ;  /* 0x0000000800007c02 */ /* 0x000fce0008000f00 */
.L_x_209:
[----:B-1----:R1:W2:Y:S02]  /*c4b0*/  SYNCS.PHASECHK.TRANS64.TRYWAIT P0, [R0+URZ], R3 ;  /* 0x00000003000075a7 */ /* 0x0022a400080011ff */
[----:B--2---:R-:W-:Y:S05]  /*c4c0*/  @!P0 NANOSLEEP.SYNCS 0x989680 ;  /* 0x009896800000895d */ /* 0x004fea0003900000 */
[----:B------:R-:W2:Y:S02]  /*c4d0*/  @!P0 SYNCS.PHASECHK.TRANS64 P0, [R0+URZ], R3 ;  /* 0x00000003000085a7 */ /* 0x000ea400080010ff */
[----:B--2---:R-:W-:Y:S05]  /*c4e0*/  @!P0 BRA `(.L_x_209) ;  /* 0xfffffffc00f08947 */ /* 0x004fea000383ffff */
[----:B------:R-:W-:Y:S05]  /*c4f0*/  BRA `(.L_x_210) ;  /* 0xffffff7800b07947 */ /* 0x000fea000383ffff */
.L_x_78:
[----:B------:R-:W-:-:S07]  /*c500*/  MOV R0, UR8 ;  /* 0x0000000800007c02 */ /* 0x000fce0008000f00 */
.L_x_211:
[----:B-1----:R1:W2:Y:S02]  /*c510*/  SYNCS.PHASECHK.TRANS64.TRYWAIT P0, [R0+URZ], R3 ;  /* 0x00000003000075a7 */ /* 0x0022a400080011ff */
[----:B--2---:R-:W-:Y:S05]  /*c520*/  @!P0 NANOSLEEP.SYNCS 0x989680 ;  /* 0x009896800000895d */ /* 0x004fea0003900000 */
[----:B------:R-:W2:Y:S02]  /*c530*/  @!P0 SYNCS.PHASECHK.TRANS64 P0, [R0+URZ], R3 ;  /* 0x00000003000085a7 */ /* 0x000ea400080010ff */
[----:B--2---:R-:W-:Y:S05]  /*c540*/  @!P0 BRA `(.L_x_211) ;  /* 0xfffffffc00f08947 */ /* 0x004fea000383ffff */
[----:B------:R-:W-:Y:S05]  /*c550*/  BRA `(.L_x_212) ;  /* 0xffffff7800bc7947 */ /* 0x000fea000383ffff */
.L_x_81:
[----:B------:R-:W-:-:S07]  /*c560*/  MOV R0, UR7 ;  /* 0x0000000700007c02 */ /* 0x000fce0008000f00 */
.L_x_213:
[----:B-1----:R1:W2:Y:S02]  /*c570*/  SYNCS.PHASECHK.TRANS64.TRYWAIT P1, [R0+URZ+0x110], R3 ;  /* 0x00011003000075a7 */ /* 0x0022a400080211ff */
[----:B--2---:R-:W-:Y:S05]  /*c580*/  @!P1 NANOSLEEP.SYNCS 0x989680 ;  /* 0x009896800000995d */ /* 0x004fea0003900000 */
[----:B------:R-:W2:Y:S02]  /*c590*/  @!P1 SYNCS.PHASECHK.TRANS64 P1, [R0+URZ+0x110], R3 ;  /* 0x00011003000095a7 */ /* 0x000ea400080210ff */
[----:B--2---:R-:W-:Y:S05]  /*c5a0*/  @!P1 BRA `(.L_x_213) ;  /* 0xfffffffc00f09947 */ /* 0x004fea000383ffff */
[----:B------:R-:W-:Y:S05]  /*c5b0*/  BRA `(.L_x_214) ;  /* 0xffffff7c00087947 */ /* 0x000fea000383ffff */
.L_x_86:
[----:B--2---:R2:W4:Y:S02]  /*c5c0*/  SYNCS.PHASECHK.TRANS64.TRYWAIT P0, [R0+URZ+0x90], R3 ;  /* 0x00009003000075a7 */ /* 0x00452400080011ff */
[----:B----4-:R-:W-:Y:S05]  /*c5d0*/  @!P0 NANOSLEEP.SYNCS 0x989680 ;  /* 0x009896800000895d */ /* 0x010fea0003900000 */
[----:B------:R-:W4:Y:S02]  /*c5e0*/  @!P0 SYNCS.PHASECHK.TRANS64 P0, [R0+URZ+0x90], R3 ;  /* 0x00009003000085a7 */ /* 0x000f2400080010ff */
[----:B----4-:R-:W-:Y:S05]  /*c5f0*/  @!P0 BRA `(.L_x_86) ;  /* 0xfffffffc00f08947 */ /* 0x010fea000383ffff */
[----:B------:R-:W-:Y:S05]  /*c600*/  BRA `(.L_x_215) ;  /* 0xffffff8000147947 */ /* 0x000fea000383ffff */
.L_x_89:
[----:B------:R-:W-:Y:S07]  /*c610*/  MOV R0, UR6 ;  /* 0x0000000600007c02 */ /* 0x000fee0008000f00 */
.L_x_216:
[----:B--2---:R2:W4:Y:S02]  /*c620*/  SYNCS.PHASECHK.TRANS64.TRYWAIT P0, [R0+URZ+0x88], R3 ;  /* 0x00008803000075a7 */ /* 0x00452400080011ff */
[----:B----4-:R-:W-:Y:S05]  /*c630*/  @!P0 NANOSLEEP.SYNCS 0x989680 ;  /* 0x009896800000895d */ /* 0x010fea0003900000 */
[----:B------:R-:W4:Y:S02]  /*c640*/  @!P0 SYNCS.PHASECHK.TRANS64 P0, [R0+URZ+0x88], R3 ;  /* 0x00008803000085a7 */ /* 0x000f2400080010ff */
[----:B----4-:R-:W-:Y:S05]  /*c650*/  @!P0 BRA `(.L_x_216) ;  /* 0xfffffffc00f08947 */ /* 0x010fea000383ffff */
[----:B------:R-:W-:Y:S05]  /*c660*/  BRA `(.L_x_88) ;  /* 0xffffff8000f47947 */ /* 0x000fea000383ffff */
.L_x_92:
[----:B------:R-:W-:Y:S07]  /*c670*/  MOV R3, UR6 ;  /* 0x0000000600037c02 */ /* 0x000fee0008000f00 */
.L_x_217:
[----:B-1----:R1:W2:Y:S02]  /*c680*/  SYNCS.PHASECHK.TRANS64.TRYWAIT P0, [R3+URZ+0x60], R12 ;  /* 0x0000600c030075a7 */ /* 0x0022a400080011ff */
[----:B--2---:R-:W-:Y:S05]  /*c690*/  @!P0 NANOSLEEP.SYNCS 0x989680 ;  /* 0x009896800000895d */ /* 0x004fea0003900000 */
[----:B------:R-:W2:Y:S02]  /*c6a0*/  @!P0 SYNCS.PHASECHK.TRANS64 P0, [R3+URZ+0x60], R12 ;  /* 0x0000600c030085a7 */ /* 0x000ea400080010ff */
[----:B--2---:R-:W-:Y:S05]  /*c6b0*/  @!P0 BRA `(.L_x_217) ;  /* 0xfffffffc00f08947 */ /* 0x004fea000383ffff */
[----:B------:R-:W-:Y:S05]  /*c6c0*/  BRA `(.L_x_218) ;  /* 0xffffff8400707947 */ /* 0x000fea000383ffff */
.L_x_93:
[----:B-1----:R-:W-:Y:S07]  /*c6d0*/  MOV R3, UR6 ;  /* 0x0000000600037c02 */ /* 0x002fee0008000f00 */
.L_x_219:
[----:B-1----:R1:W2:Y:S02]  /*c6e0*/  SYNCS.PHASECHK.TRANS64.TRYWAIT P0, [R3+URZ+0x68], R12 ;  /* 0x0000680c030075a7 */ /* 0x0022a400080011ff */
[----:B--2---:R-:W-:Y:S05]  /*c6f0*/  @!P0 NANOSLEEP.SYNCS 0x989680 ;  /* 0x009896800000895d */ /* 0x004fea0003900000 */
[----:B------:R-:W2:Y:S02]  /*c700*/  @!P0 SYNCS.PHASECHK.TRANS64 P0, [R3+URZ+0x68], R12 ;  /* 0x0000680c030085a7 */ /* 0x000ea400080010ff */
[----:B--2---:R-:W-:Y:S05]  /*c710*/  @!P0 BRA `(.L_x_219) ;  /* 0xfffffffc00f08947 */ /* 0x004fea000383ffff */
[----:B------:R-:W-:Y:S05]  /*c720*/  BRA `(.L_x_220) ;  /* 0xffffff8400cc7947 */ /* 0x000fea000383ffff */
.L_x_94:
[----:B-1----:R-:W-:Y:S07]  /*c730*/  MOV R3, UR6 ;  /* 0x0000000600037c02 */ /* 0x002fee0008000f00 */
.L_x_221:
[----:B-1----:R1:W2:Y:S02]  /*c740*/  SYNCS.PHASECHK.TRANS64.TRYWAIT P0, [R3+URZ+0x70], R12 ;  /* 0x0000700c030075a7 */ /* 0x0022a400080011ff */
[----:B--2---:R-:W-:Y:S05]  /*c750*/  @!P0 NANOSLEEP.SYNCS 0x989680 ;  /* 0x009896800000895d */ /* 0x004fea0003900000 */
[----:B------:R-:W2:Y:S02]  /*c760*/  @!P0 SYNCS.PHASECHK.TRANS64 P0, [R3+URZ+0x70], R12 ;  /* 0x0000700c030085a7 */ /* 0x000ea400080010ff */
[----:B--2---:R-:W-:Y:S05]  /*c770*/  @!P0 BRA `(.L_x_221) ;  /* 0xfffffffc00f08947 */ /* 0x004fea000383ffff */
[----:B------:R-:W-:Y:S05]  /*c780*/  BRA `(.L_x_222) ;  /* 0xffffff88002c7947 */ /* 0x000fea000383ffff */
.L_x_95:
[----:B-1----:R-:W-:Y:S07]  /*c790*/  MOV R3, UR6 ;  /* 0x0000000600037c02 */ /* 0x002fee0008000f00 */
.L_x_223:
[----:B-1----:R1:W2:Y:S02]  /*c7a0*/  SYNCS.PHASECHK.TRANS64.TRYWAIT P0, [R3+URZ+0x78], R12 ;  /* 0x0000780c030075a7 */ /* 0x0022a400080011ff */
[----:B--2---:R-:W-:Y:S05]  /*c7b0*/  @!P0 NANOSLEEP.SYNCS 0x989680 ;  /* 0x009896800000895d */ /* 0x004fea0003900000 */
[----:B------:R-:W2:Y:S02]  /*c7c0*/  @!P0 SYNCS.PHASECHK.TRANS64 P0, [R3+URZ+0x78], R12 ;  /* 0x0000780c030085a7 */ /* 0x000ea400080010ff */
[----:B--2---:R-:W-:Y:S05]  /*c7d0*/  @!P0 BRA `(.L_x_223) ;  /* 0xfffffffc00f08947 */ /* 0x004fea000383ffff */
[----:B------:R-:W-:Y:S05]  /*c7e0*/  BRA `(.L_x_224) ;  /* 0xffffff8800887947 */ /* 0x000fea000383ffff */
.L_x_96:
[----:B-1----:R-:W-:Y:S07]  /*c7f0*/  MOV R3, UR6 ;  /* 0x0000000600037c02 */ /* 0x002fee0008000f00 */
.L_x_225:
[----:B-1----:R1:W2:Y:S02]  /*c800*/  SYNCS.PHASECHK.TRANS64.TRYWAIT P0, [R3+URZ+0x60], R20 ;  /* 0x00006014030075a7 */ /* 0x0022a400080011ff */
[----:B--2---:R-:W-:Y:S05]  /*c810*/  @!P0 NANOSLEEP.SYNCS 0x989680 ;  /* 0x009896800000895d */ /* 0x004fea0003900000 */
[----:B------:R-:W2:Y:S02]  /*c820*/  @!P0 SYNCS.PHASECHK.TRANS64 P0, [R3+URZ+0x60], R20 ;  /* 0x00006014030085a7 */ /* 0x000ea400080010ff */
[----:B--2---:R-:W-:Y:S05]  /*c830*/  @!P0 BRA `(.L_x_225) ;  /* 0xfffffffc00f08947 */ /* 0x004fea000383ffff */
[----:B------:R-:W-:Y:S05]  /*c840*/  BRA `(.L_x_226) ;  /* 0xffffff8800ec7947 */ /* 0x000fea000383ffff */
.L_x_97:
[----:B-1----:R-:W-:Y:S07]  /*c850*/  MOV R3, UR6 ;  /* 0x0000000600037c02 */ /* 0x002fee0008000f00 */
.L_x_227:
[----:B-1----:R1:W2:Y:S02]  /*c860*/  SYNCS.PHASECHK.TRANS64.TRYWAIT P0, [R3+URZ+0x68], R20 ;  /* 0x00006814030075a7 */ /* 0x0022a400080011ff */
[----:B--2---:R-:W-:Y:S05]  /*c870*/  @!P0 NANOSLEEP.SYNCS 0x989680 ;  /* 0x009896800000895d */ /* 0x004fea0003900000 */
[----:B------:R-:W2:Y:S02]  /*c880*/  @!P0 SYNCS.PHASECHK.TRANS64 P0, [R3+URZ+0x68], R20 ;  /* 0x00006814030085a7 */ /* 0x000ea400080010ff */
[----:B--2---:R-:W-:Y:S05]  /*c890*/  @!P0 BRA `(.L_x_227) ;  /* 0xfffffffc00f08947 */ /* 0x004fea000383ffff */
[----:B------:R-:W-:Y:S05]  /*c8a0*/  BRA `(.L_x_228) ;  /* 0xffffff8c004c7947 */ /* 0x000fea000383ffff */
.L_x_98:
[----:B-1----:R-:W-:Y:S07]  /*c8b0*/  MOV R3, UR6 ;  /* 0x0000000600037c02 */ /* 0x002fee0008000f00 */
.L_x_229:
[----:B-1----:R1:W2:Y:S02]  /*c8c0*/  SYNCS.PHASECHK.TRANS64.TRYWAIT P0, [R3+URZ+0x70], R20 ;  /* 0x00007014030075a7 */ /* 0x0022a400080011ff */
[----:B--2---:R-:W-:Y:S05]  /*c8d0*/  @!P0 NANOSLEEP.SYNCS 0x989680 ;  /* 0x009896800000895d */ /* 0x004fea0003900000 */
[----:B------:R-:W2:Y:S02]  /*c8e0*/  @!P0 SYNCS.PHASECHK.TRANS64 P0, [R3+URZ+0x70], R20 ;  /* 0x00007014030085a7 */ /* 0x000ea400080010ff */
[----:B--2---:R-:W-:Y:S05]  /*c8f0*/  @!P0 BRA `(.L_x_229) ;  /* 0xfffffffc00f08947 */ /* 0x004fea000383ffff */
[----:B------:R-:W-:Y:S05]  /*c900*/  BRA `(.L_x_230) ;  /* 0xffffff8c00ac7947 */ /* 0x000fea000383ffff */
.L_x_99:
[----:B------:R-:W-:Y:S07]  /*c910*/  MOV R3, UR6 ;  /* 0x0000000600037c02 */ /* 0x000fee0008000f00 */
.L_x_231:
[----:B-1----:R1:W2:Y:S02]  /*c920*/  SYNCS.PHASECHK.TRANS64.TRYWAIT P0, [R3+URZ+0x78], R20 ;  /* 0x00007814030075a7 */ /* 0x0022a400080011ff */
[----:B--2---:R-:W-:Y:S05]  /*c930*/  @!P0 NANOSLEEP.SYNCS 0x989680 ;  /* 0x009896800000895d */ /* 0x004fea0003900000 */
[----:B------:R-:W2:Y:S02]  /*c940*/  @!P0 SYNCS.PHASECHK.TRANS64 P0, [R3+URZ+0x78], R20 ;  /* 0x00007814030085a7 */ /* 0x000ea400080010ff */
[----:B--2---:R-:W-:Y:S05]  /*c950*/  @!P0 BRA `(.L_x_231) ;  /* 0xfffffffc00f08947 */ /* 0x004fea000383ffff */
[----:B------:R-:W-:Y:S05]  /*c960*/  BRA `(.L_x_232) ;  /* 0xffffff90004c7947 */ /* 0x000fea000383ffff */
.L_x_101:
[----:B------:R-:W-:-:S07]  /*c970*/  MOV R3, UR6 ;  /* 0x0000000600037c02 */ /* 0x000fce0008000f00 */
.L_x_233:
[----:B-1----:R1:W4:Y:S02]  /*c980*/  SYNCS.PHASECHK.TRANS64.TRYWAIT P0, [R3+URZ+0x60], R12 ;  /* 0x0000600c030075a7 */ /* 0x00232400080011ff */
[----:B----4-:R-:W-:Y:S05]  /*c990*/  @!P0 NANOSLEEP.SYNCS 0x989680 ;  /* 0x009896800000895d */ /* 0x010fea0003900000 */
[----:B------:R-:W4:Y:S02]  /*c9a0*/  @!P0 SYNCS.PHASECHK.TRANS64 P0, [R3+URZ+0x60], R12 ;  /* 0x0000600c030085a7 */ /* 0x000f2400080010ff */
[----:B----4-:R-:W-:Y:S05]  /*c9b0*/  @!P0 BRA `(.L_x_233) ;  /* 0xfffffffc00f08947 */ /* 0x010fea000383ffff */
[----:B------:R-:W-:Y:S05]  /*c9c0*/  BRA `(.L_x_234) ;  /* 0xffffff9000d07947 */ /* 0x000fea000383ffff */
.L_x_102:
[----:B-1----:R-:W-:-:S07]  /*c9d0*/  MOV R3, UR6 ;  /* 0x0000000600037c02 */ /* 0x002fce0008000f00 */
.L_x_235:
[----:B-1----:R1:W4:Y:S02]  /*c9e0*/  SYNCS.PHASECHK.TRANS64.TRYWAIT P0, [R3+URZ+0x68], R12 ;  /* 0x0000680c030075a7 */ /* 0x00232400080011ff */
[----:B----4-:R-:W-:Y:S05]  /*c9f0*/  @!P0 NANOSLEEP.SYNCS 0x989680 ;  /* 0x009896800000895d */ /* 0x010fea0003900000 */
[----:B------:R-:W4:Y:S02]  /*ca00*/  @!P0 SYNCS.PHASECHK.TRANS64 P0, [R3+URZ+0x68], R12 ;  /* 0x0000680c030085a7 */ /* 0x000f2400080010ff */
[----:B----4-:R-:W-:Y:S05]  /*ca10*/  @!P0 BRA `(.L_x_235) ;  /* 0xfffffffc00f08947 */ /* 0x010fea000383ffff */
[----:B------:R-:W-:Y:S05]  /*ca20*/  BRA `(.L_x_236) ;  /* 0xffffff9000c07947 */ /* 0x000fea000383ffff */
.L_x_103:
[----:B-1----:R-:W-:-:S07]  /*ca30*/  MOV R3, UR6 ;  /* 0x0000000600037c02 */ /* 0x002fce0008000f00 */
.L_x_237:
[----:B-1----:R1:W4:Y:S02]  /*ca40*/  SYNCS.PHASECHK.TRANS64.TRYWAIT P0, [R3+URZ+0x70], R12 ;  /* 0x0000700c030075a7 */ /* 0x00232400080011ff */
[----:B----4-:R-:W-:Y:S05]  /*ca50*/  @!P0 NANOSLEEP.SYNCS 0x989680 ;  /* 0x009896800000895d */ /* 0x010fea0003900000 */
[----:B------:R-:W4:Y:S02]  /*ca60*/  @!P0 SYNCS.PHASECHK.TRANS64 P0, [R3+URZ+0x70], R12 ;  /* 0x0000700c030085a7 */ /* 0x000f2400080010ff */
[----:B----4-:R-:W-:Y:S05]  /*ca70*/  @!P0 BRA `(.L_x_237) ;  /* 0xfffffffc00f08947 */ /* 0x010fea000383ffff */
[----:B------:R-:W-:Y:S05]  /*ca80*/  BRA `(.L_x_238) ;  /* 0xffffff9000b47947 */ /* 0x000fea000383ffff */
.L_x_105:
[----:B--2---:R2:W3:Y:S02]  /*ca90*/  SYNCS.PHASECHK.TRANS64.TRYWAIT P0, [R0+URZ+0x90], R3 ;  /* 0x00009003000075a7 */ /* 0x0044e400080011ff */
[----:B---3--:R-:W-:Y:S05]  /*caa0*/  @!P0 NANOSLEEP.SYNCS 0x989680 ;  /* 0x009896800000895d */ /* 0x008fea0003900000 */
[----:B------:R-:W3:Y:S02]  /*cab0*/  @!P0 SYNCS.PHASECHK.TRANS64 P0, [R0+URZ+0x90], R3 ;  /* 0x00009003000085a7 */ /* 0x000ee400080010ff */
[----:B---3--:R-:W-:Y:S05]  /*cac0*/  @!P0 BRA `(.L_x_105) ;  /* 0xfffffffc00f08947 */ /* 0x008fea000383ffff */
[----:B------:R-:W-:Y:S05]  /*cad0*/  BRA `(.L_x_239) ;  /* 0xffffff94008c7947 */ /* 0x000fea000383ffff */
.L_x_116:
[----:B-1----:R-:W-:Y:S04]  /*cae0*/  MOV R2, UR49 ;  /* 0x0000003100027c02 */ /* 0x002fe80008000f00 */
[----:B------:R1:W3:Y:S03]  /*caf0*/  SYNCS.PHASECHK.TRANS64.TRYWAIT P1, [R2+URZ+0x40], R3 ;  /* 0x00004003020075a7 */ /* 0x0002e600080211ff */
[----:B---3--:R-:W-:Y:S05]  /*cb00*/  @!P1 NANOSLEEP.SYNCS 0x989680 ;  /* 0x009896800000995d */ /* 0x008fea0003900000 */
[----:B------:R-:W3:Y:S02]  /*cb10*/  @!P1 SYNCS.PHASECHK.TRANS64 P1, [R2+URZ+0x40], R3 ;  /* 0x00004003020095a7 */ /* 0x000ee400080210ff */
[----:B---3--:R-:W-:Y:S05]  /*cb20*/  @!P1 BRA `(.L_x_116) ;  /* 0xfffffffc00ec9947 */ /* 0x008fea000383ffff */
[----:B------:R-:W-:Y:S05]  /*cb30*/  BRA `(.L_x_115) ;  /* 0xffffffa000947947 */ /* 0x000fea000383ffff */
.L_x_118:
[----:B-1----:R1:W4:Y:S02]  /*cb40*/  SYNCS.PHASECHK.TRANS64.TRYWAIT P0, [R87+URZ+0xb0], R0 ;  /* 0x0000b000570075a7 */ /* 0x00232400080011ff */
[----:B----4-:R-:W-:Y:S05]  /*cb50*/  @!P0 NANOSLEEP.SYNCS 0x989680 ;  /* 0x009896800000895d */ /* 0x010fea0003900000 */
[----:B------:R-:W4:Y:S02]  /*cb60*/  @!P0 SYNCS.PHASECHK.TRANS64 P0, [R87+URZ+0xb0], R0 ;  /* 0x0000b000570085a7 */ /* 0x000f2400080010ff */
[----:B----4-:R-:W-:Y:S05]  /*cb70*/  @!P0 BRA `(.L_x_118) ;  /* 0xfffffffc00f08947 */ /* 0x010fea000383ffff */
[----:B------:R-:W-:Y:S05]  /*cb80*/  BRA `(.L_x_117) ;  /* 0xffffffa000bc7947 */ /* 0x000fea000383ffff */
.L_x_127:
[----:B-1----:R1:W2:Y:S02]  /*cb90*/  SYNCS.PHASECHK.TRANS64.TRYWAIT P0, [R3+URZ+0x40], R0 ;  /* 0x00004000030075a7 */ /* 0x0022a400080011ff */
[----:B--2---:R-:W-:Y:S05]  /*cba0*/  @!P0 NANOSLEEP.SYNCS 0x989680 ;  /* 0x009896800000895d */ /* 0x004fea0003900000 */
[----:B------:R-:W2:Y:S02]  /*cbb0*/  @!P0 SYNCS.PHASECHK.TRANS64 P0, [R3+URZ+0x40], R0 ;  /* 0x00004000030085a7 */ /* 0x000ea400080010ff */
[----:B--2---:R-:W-:Y:S05]  /*cbc0*/  @!P0 BRA `(.L_x_127) ;  /* 0xfffffffc00f08947 */ /* 0x004fea000383ffff */
[----:B------:R-:W-:Y:S05]  /*cbd0*/  BRA `(.L_x_126) ;  /* 0xffffffa800e87947 */ /* 0x000fea000383ffff */
.L_x_135:
[----:B-1----:R1:W2:Y:S02]  /*cbe0*/  SYNCS.PHASECHK.TRANS64.TRYWAIT P0, [R91+URZ+0x40], R6 ;  /* 0x000040065b0075a7 */ /* 0x0022a400080011ff */
[----:B--2---:R-:W-:Y:S05]  /*cbf0*/  @!P0 NANOSLEEP.SYNCS 0x989680 ;  /* 0x009896800000895d */ /* 0x004fea0003900000 */
[----:B------:R-:W2:Y:S02]  /*cc00*/  @!P0 SYNCS.PHASECHK.TRANS64 P0, [R91+URZ+0x40], R6 ;  /* 0x000040065b0085a7 */ /* 0x000ea400080010ff */
[----:B--2---:R-:W-:Y:S05]  /*cc10*/  @!P0 BRA `(.L_x_135) ;  /* 0xfffffffc00f08947 */ /* 0x004fea000383ffff */
[----:B------:R-:W-:Y:S05]  /*cc20*/  BRA `(.L_x_134) ;  /* 0xffffffb4003c7947 */ /* 0x000fea000383ffff */
.L_x_143:
[----:B-1----:R1:W2:Y:S02]  /*cc30*/  SYNCS.PHASECHK.TRANS64.TRYWAIT P0, [R91+URZ+0x40], R6 ;  /* 0x000040065b0075a7 */ /* 0x0022a400080011ff */
[----:B--2---:R-:W-:Y:S05]  /*cc40*/  @!P0 NANOSLEEP.SYNCS 0x989680 ;  /* 0x009896800000895d */ /* 0x004fea0003900000 */
[----:B------:R-:W2:Y:S02]  /*cc50*/  @!P0 SYNCS.PHASECHK.TRANS64 P0, [R91+URZ+0x40], R6 ;  /* 0x000040065b0085a7 */ /* 0x000ea400080010ff */
[----:B--2---:R-:W-:Y:S05]  /*cc60*/  @!P0 BRA `(.L_x_143) ;  /* 0xfffffffc00f08947 */ /* 0x004fea000383ffff */
[----:B------:R-:W-:Y:S05]  /*cc70*/  BRA `(.L_x_142) ;  /* 0xffffffbc00947947 */ /* 0x000fea000383ffff */
.L_x_151:
[----:B-1----:R1:W2:Y:S02]  /*cc80*/  SYNCS.PHASECHK.TRANS64.TRYWAIT P0, [R92+URZ+0x40], R5 ;  /* 0x000040055c0075a7 */ /* 0x0022a400080011ff */
[----:B--2---:R-:W-:Y:S05]  /*cc90*/  @!P0 NANOSLEEP.SYNCS 0x989680 ;  /* 0x009896800000895d */ /* 0x004fea0003900000 */
[----:B------:R-:W2:Y:S02]  /*cca0*/  @!P0 SYNCS.PHASECHK.TRANS64 P0, [R92+URZ+0x40], R5 ;  /* 0x000040055c0085a7 */ /* 0x000ea400080010ff */
[----:B--2---:R-:W-:Y:S05]  /*ccb0*/  @!P0 BRA `(.L_x_151) ;  /* 0xfffffffc00f08947 */ /* 0x004fea000383ffff */
[----:B------:R-:W-:Y:S05]  /*ccc0*/  BRA `(.L_x_150) ;  /* 0xffffffc400f87947 */ /* 0x000fea000383ffff */
.L_x_159:
[----:B-1----:R1:W2:Y:S02]  /*ccd0*/  SYNCS.PHASECHK.TRANS64.TRYWAIT P0, [R92+URZ+0x40], R5 ;  /* 0x000040055c0075a7 */ /* 0x0022a400080011ff */
[----:B--2---:R-:W-:Y:S05]  /*cce0*/  @!P0 NANOSLEEP.SYNCS 0x989680 ;  /* 0x009896800000895d */ /* 0x004fea0003900000 */
[----:B------:R-:W2:Y:S02]  /*ccf0*/  @!P0 SYNCS.PHASECHK.TRANS64 P0, [R92+URZ+0x40], R5 ;  /* 0x000040055c0085a7 */ /* 0x000ea400080010ff */
[----:B--2---:R-:W-:Y:S05]  /*cd00*/  @!P0 BRA `(.L_x_159) ;  /* 0xfffffffc00f08947 */ /* 0x004fea000383ffff */
[----:B------:R-:W-:Y:S05]  /*cd10*/  BRA `(.L_x_158) ;  /* 0xffffffd000687947 */ /* 0x000fea000383ffff */
.L_x_167:
[----:B-1----:R1:W2:Y:S02]  /*cd20*/  SYNCS.PHASECHK.TRANS64.TRYWAIT P0, [R92+URZ+0x40], R5 ;  /* 0x000040055c0075a7 */ /* 0x0022a400080011ff */
[----:B--2---:R-:W-:Y:S05]  /*cd30*/  @!P0 NANOSLEEP.SYNCS 0x989680 ;  /* 0x009896800000895d */ /* 0x004fea0003900000 */
[----:B------:R-:W2:Y:S02]  /*cd40*/  @!P0 SYNCS.PHASECHK.TRANS64 P0, [R92+URZ+0x40], R5 ;  /* 0x000040055c0085a7 */ /* 0x000ea400080010ff */
[----:B--2---:R-:W-:Y:S05]  /*cd50*/  @!P0 BRA `(.L_x_167) ;  /* 0xfffffffc00f08947 */ /* 0x004fea000383ffff */
[----:B------:R-:W-:Y:S05]  /*cd60*/  BRA `(.L_x_166) ;  /* 0xffffffd800d07947 */ /* 0x000fea000383ffff */
.L_x_175:
[----:B-1----:R1:W2:Y:S02]  /*cd70*/  SYNCS.PHASECHK.TRANS64.TRYWAIT P0, [R92+URZ+0x40], R5 ;  /* 0x000040055c0075a7 */ /* 0x0022a400080011ff */
[----:B--2---:R-:W-:Y:S05]  /*cd80*/  @!P0 NANOSLEEP.SYNCS 0x989680 ;  /* 0x009896800000895d */ /* 0x004fea0003900000 */
[----:B------:R-:W2:Y:S02]  /*cd90*/  @!P0 SYNCS.PHASECHK.TRANS64 P0, [R92+URZ+0x40], R5 ;  /* 0x000040055c0085a7 */ /* 0x000ea400080010ff */
[----:B--2---:R-:W-:Y:S05]  /*cda0*/  @!P0 BRA `(.L_x_175) ;  /* 0xfffffffc00f08947 */ /* 0x004fea000383ffff */
[----:B------:R-:W-:Y:S05]  /*cdb0*/  BRA `(.L_x_174) ;  /* 0xffffffe400387947 */ /* 0x000fea000383ffff */
        .weak           $__internal_0_$__cuda_sm10x_tcgen05_guardrail_trap_col_being_dealloced_not_returned_by_alloc
        .type           $__internal_0_$__cuda_sm10x_tcgen05_guardrail_trap_col_being_dealloced_not_returned_by_alloc,@function
        .size           $__internal_0_$__cuda_sm10x_tcgen05_guardrail_trap_col_being_dealloced_not_returned_by_alloc,($__internal_1_$__cuda_sm10x_tcgen05_guardrail_trap_phase_invalid_during_alloc - $__internal_0_$__cuda_sm10x_tcgen05_guardrail_trap_col_being_dealloced_not_returned_by_alloc)
$__internal_0_$__cuda_sm10x_tcgen05_guardrail_trap_col_being_dealloced_not_returned_by_alloc:
[----:B------:R-:W-:Y:S05]  /*cdc0*/  BPT.TRAP 0x1 ;  /* 0x000000040000795c */ /* 0x000fea0000300000 */
[----:B------:R-:W-:-:S04]  /*cdd0*/  HFMA2 R3, -RZ, RZ, 0, 0 ;  /* 0x00000000ff037431 */ /* 0x000fc800000001ff */
[----:B------:R-:W-:Y:S05]  /*cde0*/  RET.REL.NODEC R2 `(_ZN7cutlass13device_kernelINS_4gemm6kernel13GemmUniversalIN4cute5tupleIJiiiiEEENS1_10collective13CollectiveMmaINS1_35MainloopSm100TmaUmmaWarpSpecializedILi4ELi2ELi4ENS5_IJNS4_1CILi2EEENSA_ILi1EEESC_EEEEENS5_IJNSA_ILi128EEENSA_ILi256EEENSA_ILi64EEEEEENS_10tfloat32_tENS5_IJlSC_lEEESJ_SK_NS4_8TiledMMAINS4_8MMA_AtomIJNS4_23SM100_MMA_TF32_2x1SM_SSISJ_SJ_fLi128ELi256ELNS4_4UMMA5MajorE0ELSP_0ELNSO_7ScaleInE0ELSQ_0EEEEEENS4_6LayoutINS5_IJSC_SC_SC_EEENS5_IJNSA_ILi0EEESV_SV_EEEEENS5_IJNS4_10UnderscoreESY_SY_EEEEENS4_18SM100_TMA_2SM_LOADENS4_14ComposedLayoutINS4_7SwizzleILi3ELi4ELi3EEENS4_18smem_ptr_flag_bitsILi32EEENST_INS5_IJNSA_ILi8EEENSA_ILi32EEEEEENS5_IJS18_SC_EEEEEEEvNS4_8identityES11_S1C_vS1D_EENS_8epilogue10collective18CollectiveEpilogueINS1F_23Sm100TmaWarpSpecializedILi4ELi2ELi16ELb1ELb0EEEJNS5_IJSH_SG_SH_EEENS5_IJNST_ISH_SC_EENST_INS5_IJNSA_ILi16EEESB_EEENS5_IJSC_SF_EEEEEEEESJ_SK_SJ_SK_NS1F_6fusion15FusionCallbacksIS1J_NS1R_17LinearCombinationISJ_fSJ_fLNS_15FloatRoundStyleE2EEES1K_S1Q_JEEENS4_5SM1004TMEM4LOAD26SM100_TMEM_LOAD_32dp32b16xENS4_13SM90_TMA_LOADENS12_INS13_ILi2ELi4ELi3EEES16_NST_INS5_IJS17_S1M_EEENS5_IJS1M_SC_EEEEEEENS4_39AutoVectorizingCopyWithAssumedAlignmentILi128EEENS4_14SM90_TMA_STOREES26_S28_S28_EEEvvEEEEvNT_6ParamsE) ;  /* 0xffffff3002847950 */ /* 0x000fea0003c3ffff */
        .weak           $__internal_1_$__cuda_sm10x_tcgen05_guardrail_trap_phase_invalid_during_alloc
        .type           $__internal_1_$__cuda_sm10x_tcgen05_guardrail_trap_phase_invalid_during_alloc,@function
        .size           $__internal_1_$__cuda_sm10x_tcgen05_guardrail_trap_phase_invalid_during_alloc,($__internal_2_$__cuda_sm10x_tcgen05_guardrail_trap_unallocated_columns_being_dealloced - $__internal_1_$__cuda_sm10x_tcgen05_guardrail_trap_phase_invalid_during_alloc)
$__internal_1_$__cuda_sm10x_tcgen05_guardrail_trap_phase_invalid_during_alloc:
[----:B------:R-:W-:Y:S05]  /*cdf0*/  BPT.TRAP 0x1 ;  /* 0x000000040000795c */ /* 0x000fea0000300000 */
[----:B------:R-:W-:-:S04]  /*ce00*/  MOV R3, 0x0 ;  /* 0x0000000000037802 */ /* 0x000fc80000000f00 */
[----:B------:R-:W-:Y:S05]  /*ce10*/  RET.REL.NODEC R2 `(_ZN7cutlass13device_kernelINS_4gemm6kernel13GemmUniversalIN4cute5tupleIJiiiiEEENS1_10collective13CollectiveMmaINS1_35MainloopSm100TmaUmmaWarpSpecializedILi4ELi2ELi4ENS5_IJNS4_1CILi2EEENSA_ILi1EEESC_EEEEENS5_IJNSA_ILi128EEENSA_ILi256EEENSA_ILi64EEEEEENS_10tfloat32_tENS5_IJlSC_lEEESJ_SK_NS4_8TiledMMAINS4_8MMA_AtomIJNS4_23SM100_MMA_TF32_2x1SM_SSISJ_SJ_fLi128ELi256ELNS4_4UMMA5MajorE0ELSP_0ELNSO_7ScaleInE0ELSQ_0EEEEEENS4_6LayoutINS5_IJSC_SC_SC_EEENS5_IJNSA_ILi0EEESV_SV_EEEEENS5_IJNS4_10UnderscoreESY_SY_EEEEENS4_18SM100_TMA_2SM_LOADENS4_14ComposedLayoutINS4_7SwizzleILi3ELi4ELi3EEENS4_18smem_ptr_flag_bitsILi32EEENST_INS5_IJNSA_ILi8EEENSA_ILi32EEEEEENS5_IJS18_SC_EEEEEEEvNS4_8identityES11_S1C_vS1D_EENS_8epilogue10collective18CollectiveEpilogueINS1F_23Sm100TmaWarpSpecializedILi4ELi2ELi16ELb1ELb0EEEJNS5_IJSH_SG_SH_EEENS5_IJNST_ISH_SC_EENST_INS5_IJNSA_ILi16EEESB_EEENS5_IJSC_SF_EEEEEEEESJ_SK_SJ_SK_NS1F_6fusion15FusionCallbacksIS1J_NS1R_17LinearCombinationISJ_fSJ_fLNS_15FloatRoundStyleE2EEES1K_S1Q_JEEENS4_5SM1004TMEM4LOAD26SM100_TMEM_LOAD_32dp32b16xENS4_13SM90_TMA_LOADENS12_INS13_ILi2ELi4ELi3EEES16_NST_INS5_IJS17_S1M_EEENS5_IJS1M_SC_EEEEEEENS4_39AutoVectorizingCopyWithAssumedAlignmentILi128EEENS4_14SM90_TMA_STOREES26_S28_S28_EEEvvEEEEvNT_6ParamsE) ;  /* 0xffffff3002787950 */ /* 0x000fea0003c3ffff */
        .weak           $__internal_2_$__cuda_sm10x_tcgen05_guardrail_trap_unallocated_columns_being_dealloced
        .type           $__internal_2_$__cuda_sm10x_tcgen05_guardrail_trap_unallocated_columns_being_dealloced,@function
        .size           $__internal_2_$__cuda_sm10x_tcgen05_guardrail_trap_unallocated_columns_being_dealloced,(.L_x_241 - $__internal_2_$__cuda_sm10x_tcgen05_guardrail_trap_unallocated_columns_being_dealloced)
$__internal_2_$__cuda_sm10x_tcgen05_guardrail_trap_unallocated_columns_being_dealloced:
[----:B------:R-:W-:Y:S05]  /*ce20*/  BPT.TRAP 0x1 ;  /* 0x000000040000795c */ /* 0x000fea0000300000 */
[----:B------:R-:W-:-:S04]  /*ce30*/  HFMA2 R3, -RZ, RZ, 0, 0 ;  /* 0x00000000ff037431 */ /* 0x000fc800000001ff */
[----:B------:R-:W-:Y:S05]  /*ce40*/  RET.REL.NODEC R2 `(_ZN7cutlass13device_kernelINS_4gemm6kernel13GemmUniversalIN4cute5tupleIJiiiiEEENS1_10collective13CollectiveMmaINS1_35MainloopSm100TmaUmmaWarpSpecializedILi4ELi2ELi4ENS5_IJNS4_1CILi2EEENSA_ILi1EEESC_EEEEENS5_IJNSA_ILi128EEENSA_ILi256EEENSA_ILi64EEEEEENS_10tfloat32_tENS5_IJlSC_lEEESJ_SK_NS4_8TiledMMAINS4_8MMA_AtomIJNS4_23SM100_MMA_TF32_2x1SM_SSISJ_SJ_fLi128ELi256ELNS4_4UMMA5MajorE0ELSP_0ELNSO_7ScaleInE0ELSQ_0EEEEEENS4_6LayoutINS5_IJSC_SC_SC_EEENS5_IJNSA_ILi0EEESV_SV_EEEEENS5_IJNS4_10UnderscoreESY_SY_EEEEENS4_18SM100_TMA_2SM_LOADENS4_14ComposedLayoutINS4_7SwizzleILi3ELi4ELi3EEENS4_18smem_ptr_flag_bitsILi32EEENST_INS5_IJNSA_ILi8EEENSA_ILi32EEEEEENS5_IJS18_SC_EEEEEEEvNS4_8identityES11_S1C_vS1D_EENS_8epilogue10collective18CollectiveEpilogueINS1F_23Sm100TmaWarpSpecializedILi4ELi2ELi16ELb1ELb0EEEJNS5_IJSH_SG_SH_EEENS5_IJNST_ISH_SC_EENST_INS5_IJNSA_ILi16EEESB_EEENS5_IJSC_SF_EEEEEEEESJ_SK_SJ_SK_NS1F_6fusion15FusionCallbacksIS1J_NS1R_17LinearCombinationISJ_fSJ_fLNS_15FloatRoundStyleE2EEES1K_S1Q_JEEENS4_5SM1004TMEM4LOAD26SM100_TMEM_LOAD_32dp32b16xENS4_13SM90_TMA_LOADENS12_INS13_ILi2ELi4ELi3EEES16_NST_INS5_IJS17_S1M_EEENS5_IJS1M_SC_EEEEEEENS4_39AutoVectorizingCopyWithAssumedAlignmentILi128EEENS4_14SM90_TMA_STOREES26_S28_S28_EEEvvEEEEvNT_6ParamsE) ;  /* 0xffffff30026c7950 */ /* 0x000fea0003c3ffff */
.L_x_240:
[----:B------:R-:W-:-:S00]  /*ce50*/  BRA `(.L_x_240) ;  /* 0xfffffffc00fc7947 */ /* 0x000fc0000383ffff */
[----:B------:R-:W-:-:S00]  /*ce60*/  NOP ;  /* 0x0000000000007918 */ /* 0x000fc00000000000 */
        /* <DEDUP_REMOVED lines=9> */
.L_x_241:


//--------------------- .nv.global.init           --------------------------
	.section	.nv.global.init,"aw",@progbits
.nv.global.init:
	.type		$str$27,@object
	.size		$str$27,($str$28 - $str$27)
$str$27:
        /*0000*/ 	.byte	0x28, 0x61, 0x64, 0x64, 0x72, 0x65, 0x73, 0x73, 0x20, 0x26, 0x20, 0x6d, 0x61, 0x73, 0x6b, 0x29
        /*0010*/ 	.byte	0x20, 0x3d, 0x3d, 0x20, 0x30, 0x00
	.type		$str$28,@object
	.size		$str$28,($str$26 - $str$28)
$str$28:
        /*0016*/ 	.byte	0x2f, 0x74, 0x6d, 0x70, 0x2f, 0x63, 0x75, 0x74, 0x6c, 0x61, 0x73, 0x73, 0x5f, 0x73, 0x77, 0x65
        /*0026*/ 	.byte	0x65, 0x70, 0x5f, 0x73, 0x72, 0x63, 0x2f, 0x69, 0x6e, 0x63, 0x6c, 0x75, 0x64, 0x65, 0x2f, 0x63
        /*0036*/ 	.byte	0x75, 0x74, 0x65, 0x2f, 0x70, 0x6f, 0x69, 0x6e, 0x74, 0x65, 0x72, 0x5f, 0x66, 0x6c, 0x61, 0x67
        /*0046*/ 	.byte	0x67, 0x65, 0x64, 0x2e, 0x68, 0x70, 0x70, 0x00
	.type		$str$26,@object
	.size		$str$26,($str$25 - $str$26)
$str$26:
        /*004e*/ 	.byte	0x2f, 0x74, 0x6d, 0x70, 0x2f, 0x63, 0x75, 0x74, 0x6c, 0x61, 0x73, 0x73, 0x5f, 0x73, 0x77, 0x65
        /*005e*/ 	.byte	0x65, 0x70, 0x5f, 0x73, 0x72, 0x63, 0x2f, 0x69, 0x6e, 0x63, 0x6c, 0x75, 0x64, 0x65, 0x2f, 0x63
        /*006e*/ 	.byte	0x75, 0x74, 0x65, 0x2f, 0x61, 0x74, 0x6f, 0x6d, 0x2f, 0x63, 0x6f, 0x70, 0x79, 0x5f, 0x74, 0x72
        /*007e*/ 	.byte	0x61, 0x69, 0x74, 0x73, 0x5f, 0x73, 0x6d, 0x31, 0x30, 0x30, 0x2e, 0x68, 0x70, 0x70, 0x00
	.type		$str$25,@object
	.size		$str$25,(__unnamed_1 - $str$25)
$str$25:
        /*008d*/ 	.byte	0x28, 0x28, 0x75, 0x69, 0x6e, 0x74, 0x33, 0x32, 0x5f, 0x74, 0x28, 0x74, 0x68, 0x72, 0x65, 0x61
        /*009d*/ 	.byte	0x64, 0x49, 0x64, 0x78, 0x2e, 0x78, 0x29, 0x20, 0x2f, 0x20, 0x33, 0x32, 0x29, 0x20, 0x25, 0x20
        /*00ad*/ 	.byte	0x34, 0x29, 0x20, 0x3d, 0x3d, 0x20, 0x28, 0x28, 0x28, 0x74, 0x6d, 0x65, 0x6d, 0x5f, 0x61, 0x64
        /*00bd*/ 	.byte	0x64, 0x72, 0x20, 0x3e, 0x3e, 0x20, 0x31, 0x36, 0x29, 0x20, 0x2f, 0x20, 0x33, 0x32, 0x29, 0x20
        /*00cd*/ 	.byte	0x25, 0x20, 0x34, 0x29, 0x00
	.type		__unnamed_1,@object
	.size		__unnamed_1,(__unnamed_2 - __unnamed_1)
__unnamed_1:
        /*00d2*/ 	.byte	0x61, 0x75, 0x74, 0x6f, 0x20, 0x63, 0x75, 0x74, 0x65, 0x3a, 0x3a, 0x61, 0x73, 0x5f, 0x70, 0x6f
        /* <DEDUP_REMOVED lines=24> */
        /*0262*/ 	.byte	0x43, 0x3c, 0x32, 0x30, 0x34, 0x38, 0x3e, 0x3e, 0x3e, 0x3e, 0x5d, 0x00
	.type		__unnamed_2,@object
	.size		__unnamed_2,(.L_2 - __unnamed_2)
__unnamed_2:
        /* <DEDUP_REMOVED lines=42> */
        /*050e*/ 	.byte	0x3e, 0x5d, 0x00
.L_2:


//--------------------- .nv.shared._ZN7cutlass13device_kernelINS_4gemm6kernel13GemmUniversalIN4cute5tupleIJiiiiEEENS1_10collective13CollectiveMmaINS1_35MainloopSm100TmaUmmaWarpSpecializedILi4ELi2ELi4ENS5_IJNS4_1CILi2EEENSA_ILi1EEESC_EEEEENS5_IJNSA_ILi128EEENSA_ILi256EEENSA_ILi64EEEEEENS_10tfloat32_tENS5_IJlSC_lEEESJ_SK_NS4_8TiledMMAINS4_8MMA_AtomIJNS4_23SM100_MMA_TF32_2x1SM_SSISJ_SJ_fLi128ELi256ELNS4_4UMMA5MajorE0ELSP_0ELNSO_7ScaleInE0ELSQ_0EEEEEENS4_6LayoutINS5_IJSC_SC_SC_EEENS5_IJNSA_ILi0EEESV_SV_EEEEENS5_IJNS4_10UnderscoreESY_SY_EEEEENS4_18SM100_TMA_2SM_LOADENS4_14ComposedLayoutINS4_7SwizzleILi3ELi4ELi3EEENS4_18smem_ptr_flag_bitsILi32EEENST_INS5_IJNSA_ILi8EEENSA_ILi32EEEEEENS5_IJS18_SC_EEEEEEEvNS4_8identityES11_S1C_vS1D_EENS_8epilogue10collective18CollectiveEpilogueINS1F_23Sm100TmaWarpSpecializedILi4ELi2ELi16ELb1ELb0EEEJNS5_IJSH_SG_SH_EEENS5_IJNST_ISH_SC_EENST_INS5_IJNSA_ILi16EEESB_EEENS5_IJSC_SF_EEEEEEEESJ_SK_SJ_SK_NS1F_6fusion15FusionCallbacksIS1J_NS1R_17LinearCombinationISJ_fSJ_fLNS_15FloatRoundStyleE2EEES1K_S1Q_JEEENS4_5SM1004TMEM4LOAD26SM100_TMEM_LOAD_32dp32b16xENS4_13SM90_TMA_LOADENS12_INS13_ILi2ELi4ELi3EEES16_NST_INS5_IJS17_S1M_EEENS5_IJS1M_SC_EEEEEEENS4_39AutoVectorizingCopyWithAssumedAlignmentILi128EEENS4_14SM90_TMA_STOREES26_S28_S28_EEEvvEEEEvNT_6ParamsE --------------------------
	.section	.nv.shared._ZN7cutlass13device_kernelINS_4gemm6kernel13GemmUniversalIN4cute5tupleIJiiiiEEENS1_10collective13CollectiveMmaINS1_35MainloopSm100TmaUmmaWarpSpecializedILi4ELi2ELi4ENS5_IJNS4_1CILi2EEENSA_ILi1EEESC_EEEEENS5_IJNSA_ILi128EEENSA_ILi256EEENSA_ILi64EEEEEENS_10tfloat32_tENS5_IJlSC_lEEESJ_SK_NS4_8TiledMMAINS4_8MMA_AtomIJNS4_23SM100_MMA_TF32_2x1SM_SSISJ_SJ_fLi128ELi256ELNS4_4UMMA5MajorE0ELSP_0ELNSO_7ScaleInE0ELSQ_0EEEEEENS4_6LayoutINS5_IJSC_SC_SC_EEENS5_IJNSA_ILi0EEESV_SV_EEEEENS5_IJNS4_10UnderscoreESY_SY_EEEEENS4_18SM100_TMA_2SM_LOADENS4_14ComposedLayoutINS4_7SwizzleILi3ELi4ELi3EEENS4_18smem_ptr_flag_bitsILi32EEENST_INS5_IJNSA_ILi8EEENSA_ILi32EEEEEENS5_IJS18_SC_EEEEEEEvNS4_8identityES11_S1C_vS1D_EENS_8epilogue10collective18CollectiveEpilogueINS1F_23Sm100TmaWarpSpecializedILi4ELi2ELi16ELb1ELb0EEEJNS5_IJSH_SG_SH_EEENS5_IJNST_ISH_SC_EENST_INS5_IJNSA_ILi16EEESB_EEENS5_IJSC_SF_EEEEEEEESJ_SK_SJ_SK_NS1F_6fusion15FusionCallbacksIS1J_NS1R_17LinearCombinationISJ_fSJ_fLNS_15FloatRoundStyleE2EEES1K_S1Q_JEEENS4_5SM1004TMEM4LOAD26SM100_TMEM_LOAD_32dp32b16xENS4_13SM90_TMA_LOADENS12_INS13_ILi2ELi4ELi3EEES16_NST_INS5_IJS17_S1M_EEENS5_IJS1M_SC_EEEEEEENS4_39AutoVectorizingCopyWithAssumedAlignmentILi128EEENS4_14SM90_TMA_STOREES26_S28_S28_EEEvvEEEEvNT_6ParamsE,"aw",@nobits
	.sectionflags	@""
	.align	16
	.zero		1024


//--------------------- .nv.shared.reserved.0     --------------------------
	.section	.nv.shared.reserved.0,"aw",@nobits
	.weak		__nv_reservedSMEM_offset_0_alias
	.size		__nv_reservedSMEM_offset_0_alias, 0, 64
	.other		__nv_reservedSMEM_offset_0_alias,@"STO_CUDA_RESERVED_SHARED STV_DEFAULT"
__nv_reservedSMEM_offset_0_alias:
	.zero		0
.nv.shared.reserved.0:
	.zero		64
	.weak		__nv_reservedSMEM_tcgen05_partition
	.type		__nv_reservedSMEM_tcgen05_partition,@object
	.size		__nv_reservedSMEM_tcgen05_partition,(.L_0 - __nv_reservedSMEM_tcgen05_partition)
__nv_reservedSMEM_tcgen05_partition:
	.zero		32
.L_0:


//--------------------- .nv.global                --------------------------
	.section	.nv.global,"aw",@nobits
.nv.global:
	.type		_ZN40_INTERNAL_66668cd9_4_k_cu_7b01c38e_104554cute1_E,@object
	.size		_ZN40_INTERNAL_66668cd9_4_k_cu_7b01c38e_104554cute1_E,(_ZN40_INTERNAL_66668cd9_4_k_cu_7b01c38e_104554cuda3std3__45__cpo6cbeginE - _ZN40_INTERNAL_66668cd9_4_k_cu_7b01c38e_104554cute1_E)
_ZN40_INTERNAL_66668cd9_4_k_cu_7b01c38e_104554cute1_E:
	.zero		1
	.type		_ZN40_INTERNAL_66668cd9_4_k_cu_7b01c38e_104554cuda3std3__45__cpo6cbeginE,@object
	.size		_ZN40_INTERNAL_66668cd9_4_k_cu_7b01c38e_104554cuda3std3__45__cpo6cbeginE,(_ZN40_INTERNAL_66668cd9_4_k_cu_7b01c38e_104554cuda3std3__48in_placeE - _ZN40_INTERNAL_66668cd9_4_k_cu_7b01c38e_104554cuda3std3__45__cpo6cbeginE)
_ZN40_INTERNAL_66668cd9_4_k_cu_7b01c38e_104554cuda3std3__45__cpo6cbeginE:
	.zero		1
	.type		_ZN40_INTERNAL_66668cd9_4_k_cu_7b01c38e_104554cuda3std3__48in_placeE,@object
	.size		_ZN40_INTERNAL_66668cd9_4_k_cu_7b01c38e_104554cuda3std3__48in_placeE,(_ZN40_INTERNAL_66668cd9_4_k_cu_7b01c38e_104554cuda3std6ranges3__45__cpo9iter_moveE - _ZN40_INTERNAL_66668cd9_4_k_cu_7b01c38e_104554cuda3std3__48in_placeE)
_ZN40_INTERNAL_66668cd9_4_k_cu_7b01c38e_104554cuda3std3__48in_placeE:
	.zero		1
	.type		_ZN40_INTERNAL_66668cd9_4_k_cu_7b01c38e_104554cuda3std6ranges3__45__cpo9iter_moveE,@object
	.size		_ZN40_INTERNAL_66668cd9_4_k_cu_7b01c38e_104554cuda3std6ranges3__45__cpo9iter_moveE,(_ZN40_INTERNAL_66668cd9_4_k_cu_7b01c38e_104554cuda3std3__45__cpo5beginE - _ZN40_INTERNAL_66668cd9_4_k_cu_7b01c38e_104554cuda3std6ranges3__45__cpo9iter_moveE)
_ZN40_INTERNAL_66668cd9_4_k_cu_7b01c38e_104554cuda3std6ranges3__45__cpo9iter_moveE:
	.zero		1
	.type		_ZN40_INTERNAL_66668cd9_4_k_cu_7b01c38e_104554cuda3std3__45__cpo5beginE,@object
	.size		_ZN40_INTERNAL_66668cd9_4_k_cu_7b01c38e_104554cuda3std3__45__cpo5beginE,(_ZN40_INTERNAL_66668cd9_4_k_cu_7b01c38e_104554cuda3std3__442_GLOBAL__N__66668cd9_4_k_cu_7b01c38e_104556ignoreE - _ZN40_INTERNAL_66668cd9_4_k_cu_7b01c38e_104554cuda3std3__45__cpo5beginE)
_ZN40_INTERNAL_66668cd9_4_k_cu_7b01c38e_104554cuda3std3__45__cpo5beginE:
	.zero		1
	.type		_ZN40_INTERNAL_66668cd9_4_k_cu_7b01c38e_104554cuda3std3__442_GLOBAL__N__66668cd9_4_k_cu_7b01c38e_104556ignoreE,@object
	.size		_ZN40_INTERNAL_66668cd9_4_k_cu_7b01c38e_104554cuda3std3__442_GLOBAL__N__66668cd9_4_k_cu_7b01c38e_104556ignoreE,(_ZN40_INTERNAL_66668cd9_4_k_cu_7b01c38e_104554cute7productE - _ZN40_INTERNAL_66668cd9_4_k_cu_7b01c38e_104554cuda3std3__442_GLOBAL__N__66668cd9_4_k_cu_7b01c38e_104556ignoreE)
_ZN40_INTERNAL_66668cd9_4_k_cu_7b01c38e_104554cuda3std3__442_GLOBAL__N__66668cd9_4_k_cu_7b01c38e_104556ignoreE:
	.zero		1
	.type		_ZN40_INTERNAL_66668cd9_4_k_cu_7b01c38e_104554cute7productE,@object
	.size		_ZN40_INTERNAL_66668cd9_4_k_cu_7b01c38e_104554cute7productE,(_ZN40_INTERNAL_66668cd9_4_k_cu_7b01c38e_104554cuda3std3__45__cpo3endE - _ZN40_INTERNAL_66668cd9_4_k_cu_7b01c38e_104554cute7productE)
_ZN40_INTERNAL_66668cd9_4_k_cu_7b01c38e_104554cute7productE:
	.zero		1
	.type		_ZN40_INTERNAL_66668cd9_4_k_cu_7b01c38e_104554cuda3std3__45__cpo3endE,@object
	.size		_ZN40_INTERNAL_66668cd9_4_k_cu_7b01c38e_104554cuda3std3__45__cpo3endE,(_ZN40_INTERNAL_66668cd9_4_k_cu_7b01c38e_104554cuda3std3__419piecewise_constructE - _ZN40_INTERNAL_66668cd9_4_k_cu_7b01c38e_104554cuda3std3__45__cpo3endE)
_ZN40_INTERNAL_66668cd9_4_k_cu_7b01c38e_104554cuda3std3__45__cpo3endE:
	.zero		1
	.type		_ZN40_INTERNAL_66668cd9_4_k_cu_7b01c38e_104554cuda3std3__419piecewise_constructE,@object
	.size		_ZN40_INTERNAL_66668cd9_4_k_cu_7b01c38e_104554cuda3std3__419piecewise_constructE,(_ZN40_INTERNAL_66668cd9_4_k_cu_7b01c38e_104554cuda3std3__45__cpo4cendE - _ZN40_INTERNAL_66668cd9_4_k_cu_7b01c38e_104554cuda3std3__419piecewise_constructE)
_ZN40_INTERNAL_66668cd9_4_k_cu_7b01c38e_104554cuda3std3__419piecewise_constructE:
	.zero		1
	.type		_ZN40_INTERNAL_66668cd9_4_k_cu_7b01c38e_104554cuda3std3__45__cpo4cendE,@object
	.size		_ZN40_INTERNAL_66668cd9_4_k_cu_7b01c38e_104554cuda3std3__45__cpo4cendE,(_ZN40_INTERNAL_66668cd9_4_k_cu_7b01c38e_104554cuda3std6ranges3__45__cpo4swapE - _ZN40_INTERNAL_66668cd9_4_k_cu_7b01c38e_104554cuda3std3__45__cpo4cendE)
_ZN40_INTERNAL_66668cd9_4_k_cu_7b01c38e_104554cuda3std3__45__cpo4cendE:
	.zero		1
	.type		_ZN40_INTERNAL_66668cd9_4_k_cu_7b01c38e_104554cuda3std6ranges3__45__cpo4swapE,@object
	.size		_ZN40_INTERNAL_66668cd9_4_k_cu_7b01c38e_104554cuda3std6ranges3__45__cpo4swapE,(.L_10 - _ZN40_INTERNAL_66668cd9_4_k_cu_7b01c38e_104554cuda3std6ranges3__45__cpo4swapE)
_ZN40_INTERNAL_66668cd9_4_k_cu_7b01c38e_104554cuda3std6ranges3__45__cpo4swapE:
	.zero		1
.L_10:


//--------------------- .nv.constant0._ZN7cutlass13device_kernelINS_4gemm6kernel13GemmUniversalIN4cute5tupleIJiiiiEEENS1_10collective13CollectiveMmaINS1_35MainloopSm100TmaUmmaWarpSpecializedILi4ELi2ELi4ENS5_IJNS4_1CILi2EEENSA_ILi1EEESC_EEEEENS5_IJNSA_ILi128EEENSA_ILi256EEENSA_ILi64EEEEEENS_10tfloat32_tENS5_IJlSC_lEEESJ_SK_NS4_8TiledMMAINS4_8MMA_AtomIJNS4_23SM100_MMA_TF32_2x1SM_SSISJ_SJ_fLi128ELi256ELNS4_4UMMA5MajorE0ELSP_0ELNSO_7ScaleInE0ELSQ_0EEEEEENS4_6LayoutINS5_IJSC_SC_SC_EEENS5_IJNSA_ILi0EEESV_SV_EEEEENS5_IJNS4_10UnderscoreESY_SY_EEEEENS4_18SM100_TMA_2SM_LOADENS4_14ComposedLayoutINS4_7SwizzleILi3ELi4ELi3EEENS4_18smem_ptr_flag_bitsILi32EEENST_INS5_IJNSA_ILi8EEENSA_ILi32EEEEEENS5_IJS18_SC_EEEEEEEvNS4_8identityES11_S1C_vS1D_EENS_8epilogue10collective18CollectiveEpilogueINS1F_23Sm100TmaWarpSpecializedILi4ELi2ELi16ELb1ELb0EEEJNS5_IJSH_SG_SH_EEENS5_IJNST_ISH_SC_EENST_INS5_IJNSA_ILi16EEESB_EEENS5_IJSC_SF_EEEEEEEESJ_SK_SJ_SK_NS1F_6fusion15FusionCallbacksIS1J_NS1R_17LinearCombinationISJ_fSJ_fLNS_15FloatRoundStyleE2EEES1K_S1Q_JEEENS4_5SM1004TMEM4LOAD26SM100_TMEM_LOAD_32dp32b16xENS4_13SM90_TMA_LOADENS12_INS13_ILi2ELi4ELi3EEES16_NST_INS5_IJS17_S1M_EEENS5_IJS1M_SC_EEEEEEENS4_39AutoVectorizingCopyWithAssumedAlignmentILi128EEENS4_14SM90_TMA_STOREES26_S28_S28_EEEvvEEEEvNT_6ParamsE --------------------------
	.section	.nv.constant0._ZN7cutlass13device_kernelINS_4gemm6kernel13GemmUniversalIN4cute5tupleIJiiiiEEENS1_10collective13CollectiveMmaINS1_35MainloopSm100TmaUmmaWarpSpecializedILi4ELi2ELi4ENS5_IJNS4_1CILi2EEENSA_ILi1EEESC_EEEEENS5_IJNSA_ILi128EEENSA_ILi256EEENSA_ILi64EEEEEENS_10tfloat32_tENS5_IJlSC_lEEESJ_SK_NS4_8TiledMMAINS4_8MMA_AtomIJNS4_23SM100_MMA_TF32_2x1SM_SSISJ_SJ_fLi128ELi256ELNS4_4UMMA5MajorE0ELSP_0ELNSO_7ScaleInE0ELSQ_0EEEEEENS4_6LayoutINS5_IJSC_SC_SC_EEENS5_IJNSA_ILi0EEESV_SV_EEEEENS5_IJNS4_10UnderscoreESY_SY_EEEEENS4_18SM100_TMA_2SM_LOADENS4_14ComposedLayoutINS4_7SwizzleILi3ELi4ELi3EEENS4_18smem_ptr_flag_bitsILi32EEENST_INS5_IJNSA_ILi8EEENSA_ILi32EEEEEENS5_IJS18_SC_EEEEEEEvNS4_8identityES11_S1C_vS1D_EENS_8epilogue10collective18CollectiveEpilogueINS1F_23Sm100TmaWarpSpecializedILi4ELi2ELi16ELb1ELb0EEEJNS5_IJSH_SG_SH_EEENS5_IJNST_ISH_SC_EENST_INS5_IJNSA_ILi16EEESB_EEENS5_IJSC_SF_EEEEEEEESJ_SK_SJ_SK_NS1F_6fusion15FusionCallbacksIS1J_NS1R_17LinearCombinationISJ_fSJ_fLNS_15FloatRoundStyleE2EEES1K_S1Q_JEEENS4_5SM1004TMEM4LOAD26SM100_TMEM_LOAD_32dp32b16xENS4_13SM90_TMA_LOADENS12_INS13_ILi2ELi4ELi3EEES16_NST_INS5_IJS17_S1M_EEENS5_IJS1M_SC_EEEEEEENS4_39AutoVectorizingCopyWithAssumedAlignmentILi128EEENS4_14SM90_TMA_STOREES26_S28_S28_EEEvvEEEEvNT_6ParamsE,"a",@progbits
	.sectionflags	@""
	.align	4
.nv.constant0._ZN7cutlass13device_kernelINS_4gemm6kernel13GemmUniversalIN4cute5tupleIJiiiiEEENS1_10collective13CollectiveMmaINS1_35MainloopSm100TmaUmmaWarpSpecializedILi4ELi2ELi4ENS5_IJNS4_1CILi2EEENSA_ILi1EEESC_EEEEENS5_IJNSA_ILi128EEENSA_ILi256EEENSA_ILi64EEEEEENS_10tfloat32_tENS5_IJlSC_lEEESJ_SK_NS4_8TiledMMAINS4_8MMA_AtomIJNS4_23SM100_MMA_TF32_2x1SM_SSISJ_SJ_fLi128ELi256ELNS4_4UMMA5MajorE0ELSP_0ELNSO_7ScaleInE0ELSQ_0EEEEEENS4_6LayoutINS5_IJSC_SC_SC_EEENS5_IJNSA_ILi0EEESV_SV_EEEEENS5_IJNS4_10UnderscoreESY_SY_EEEEENS4_18SM100_TMA_2SM_LOADENS4_14ComposedLayoutINS4_7SwizzleILi3ELi4ELi3EEENS4_18smem_ptr_flag_bitsILi32EEENST_INS5_IJNSA_ILi8EEENSA_ILi32EEEEEENS5_IJS18_SC_EEEEEEEvNS4_8identityES11_S1C_vS1D_EENS_8epilogue10collective18CollectiveEpilogueINS1F_23Sm100TmaWarpSpecializedILi4ELi2ELi16ELb1ELb0EEEJNS5_IJSH_SG_SH_EEENS5_IJNST_ISH_SC_EENST_INS5_IJNSA_ILi16EEESB_EEENS5_IJSC_SF_EEEEEEEESJ_SK_SJ_SK_NS1F_6fusion15FusionCallbacksIS1J_NS1R_17LinearCombinationISJ_fSJ_fLNS_15FloatRoundStyleE2EEES1K_S1Q_JEEENS4_5SM1004TMEM4LOAD26SM100_TMEM_LOAD_32dp32b16xENS4_13SM90_TMA_LOADENS12_INS13_ILi2ELi4ELi3EEES16_NST_INS5_IJS17_S1M_EEENS5_IJS1M_SC_EEEEEEENS4_39AutoVectorizingCopyWithAssumedAlignmentILi128EEENS4_14SM90_TMA_STOREES26_S28_S28_EEEvvEEEEvNT_6ParamsE:
	.zero		2944


//--------------------- SYMBOLS --------------------------

	.type		.nv.reservedSmem.offset0,@object
	.size		.nv.reservedSmem.offset0,0x4
	.type		.nv.reservedSmem.cap,@object
	.size		.nv.reservedSmem.cap,0x4
	.type		__assertfail,@function
